//
// Generated by NVIDIA NVVM Compiler
//
// Compiler Build ID: CL-36424714
// Cuda compilation tools, release 13.0, V13.0.88
// Based on NVVM 20.0.0
//

.version 9.0
.target sm_100
.address_size 64

	// .globl	_Z7reduce0IiEvPT_S1_j
.global .align 1 .b8 _ZN40_INTERNAL_02bd9b66_4_k_cu_f7b5c639_932384cuda3std3__442_GLOBAL__N__02bd9b66_4_k_cu_f7b5c639_932386ignoreE[1];
.global .align 1 .b8 _ZN40_INTERNAL_02bd9b66_4_k_cu_f7b5c639_932384cuda3std3__45__cpo5beginE[1];
.global .align 1 .b8 _ZN40_INTERNAL_02bd9b66_4_k_cu_f7b5c639_932384cuda3std3__45__cpo3endE[1];
.global .align 1 .b8 _ZN40_INTERNAL_02bd9b66_4_k_cu_f7b5c639_932384cuda3std3__45__cpo6cbeginE[1];
.global .align 1 .b8 _ZN40_INTERNAL_02bd9b66_4_k_cu_f7b5c639_932384cuda3std3__45__cpo4cendE[1];
.global .align 1 .b8 _ZN40_INTERNAL_02bd9b66_4_k_cu_f7b5c639_932384cuda3std3__419piecewise_constructE[1];
.global .align 1 .b8 _ZN40_INTERNAL_02bd9b66_4_k_cu_f7b5c639_932384cuda3std3__48in_placeE[1];
.global .align 1 .b8 _ZN40_INTERNAL_02bd9b66_4_k_cu_f7b5c639_932384cuda3std6ranges3__45__cpo4swapE[1];
.global .align 1 .b8 _ZN40_INTERNAL_02bd9b66_4_k_cu_f7b5c639_932384cuda3std6ranges3__45__cpo9iter_moveE[1];
.global .align 1 .b8 _ZN40_INTERNAL_02bd9b66_4_k_cu_f7b5c639_932384cuda3std6ranges3__45__cpo7advanceE[1];
.extern .shared .align 16 .b8 __smem_d[];
.extern .shared .align 16 .b8 __smem[];

.visible .entry _Z7reduce0IiEvPT_S1_j(
	.param .u64 .ptr .align 1 _Z7reduce0IiEvPT_S1_j_param_0,
	.param .u64 .ptr .align 1 _Z7reduce0IiEvPT_S1_j_param_1,
	.param .u32 _Z7reduce0IiEvPT_S1_j_param_2
)
{
	.reg .pred 	%p<6>;
	.reg .b32 	%r<25>;
	.reg .b64 	%rd<9>;

	ld.param.u64 	%rd1, [_Z7reduce0IiEvPT_S1_j_param_0];
	ld.param.u64 	%rd2, [_Z7reduce0IiEvPT_S1_j_param_1];
	ld.param.u32 	%r11, [_Z7reduce0IiEvPT_S1_j_param_2];
	mov.u32 	%r1, %tid.x;
	mov.u32 	%r2, %ctaid.x;
	mov.u32 	%r3, %ntid.x;
	mad.lo.s32 	%r4, %r2, %r3, %r1;
	setp.ge.u32 	%p1, %r4, %r11;
	mov.b32 	%r23, 0;
	@%p1 bra 	$L__BB0_2;
	cvta.to.global.u64 	%rd3, %rd1;
	mul.wide.u32 	%rd4, %r4, 4;
	add.s64 	%rd5, %rd3, %rd4;
	ld.global.u32 	%r23, [%rd5];
$L__BB0_2:
	shl.b32 	%r12, %r1, 2;
	mov.u32 	%r13, __smem;
	add.s32 	%r7, %r13, %r12;
	st.shared.u32 	[%r7], %r23;
	barrier.sync 	0;
	setp.lt.u32 	%p2, %r3, 2;
	@%p2 bra 	$L__BB0_7;
	mov.b32 	%r24, 1;
$L__BB0_4:
	shl.b32 	%r9, %r24, 1;
	add.s32 	%r15, %r9, -1;
	and.b32  	%r16, %r15, %r1;
	setp.ne.s32 	%p3, %r16, 0;
	@%p3 bra 	$L__BB0_6;
	shl.b32 	%r17, %r24, 2;
	add.s32 	%r18, %r7, %r17;
	ld.shared.u32 	%r19, [%r18];
	ld.shared.u32 	%r20, [%r7];
	add.s32 	%r21, %r20, %r19;
	st.shared.u32 	[%r7], %r21;
$L__BB0_6:
	barrier.sync 	0;
	setp.lt.u32 	%p4, %r9, %r3;
	mov.u32 	%r24, %r9;
	@%p4 bra 	$L__BB0_4;
$L__BB0_7:
	setp.ne.s32 	%p5, %r1, 0;
	@%p5 bra 	$L__BB0_9;
	ld.shared.u32 	%r22, [__smem];
	cvta.to.global.u64 	%rd6, %rd2;
	mul.wide.u32 	%rd7, %r2, 4;
	add.s64 	%rd8, %rd6, %rd7;
	st.global.u32 	[%rd8], %r22;
$L__BB0_9:
	ret;

}
	// .globl	_Z7reduce1IiEvPT_S1_j
.visible .entry _Z7reduce1IiEvPT_S1_j(
	.param .u64 .ptr .align 1 _Z7reduce1IiEvPT_S1_j_param_0,
	.param .u64 .ptr .align 1 _Z7reduce1IiEvPT_S1_j_param_1,
	.param .u32 _Z7reduce1IiEvPT_S1_j_param_2
)
{
	.reg .pred 	%p<6>;
	.reg .b32 	%r<28>;
	.reg .b64 	%rd<9>;

	ld.param.u64 	%rd1, [_Z7reduce1IiEvPT_S1_j_param_0];
	ld.param.u64 	%rd2, [_Z7reduce1IiEvPT_S1_j_param_1];
	ld.param.u32 	%r11, [_Z7reduce1IiEvPT_S1_j_param_2];
	mov.u32 	%r1, %tid.x;
	mov.u32 	%r2, %ctaid.x;
	mov.u32 	%r3, %ntid.x;
	mad.lo.s32 	%r4, %r2, %r3, %r1;
	setp.ge.u32 	%p1, %r4, %r11;
	mov.b32 	%r26, 0;
	@%p1 bra 	$L__BB1_2;
	cvta.to.global.u64 	%rd3, %rd1;
	mul.wide.u32 	%rd4, %r4, 4;
	add.s64 	%rd5, %rd3, %rd4;
	ld.global.u32 	%r26, [%rd5];
$L__BB1_2:
	shl.b32 	%r12, %r1, 2;
	mov.u32 	%r13, __smem;
	add.s32 	%r14, %r13, %r12;
	st.shared.u32 	[%r14], %r26;
	barrier.sync 	0;
	setp.lt.u32 	%p2, %r3, 2;
	@%p2 bra 	$L__BB1_7;
	mov.b32 	%r27, 1;
$L__BB1_4:
	shl.b32 	%r8, %r27, 1;
	mul.lo.s32 	%r9, %r8, %r1;
	setp.ge.u32 	%p3, %r9, %r3;
	@%p3 bra 	$L__BB1_6;
	add.s32 	%r16, %r9, %r27;
	shl.b32 	%r17, %r16, 2;
	add.s32 	%r19, %r13, %r17;
	ld.shared.u32 	%r20, [%r19];
	shl.b32 	%r21, %r9, 2;
	add.s32 	%r22, %r13, %r21;
	ld.shared.u32 	%r23, [%r22];
	add.s32 	%r24, %r23, %r20;
	st.shared.u32 	[%r22], %r24;
$L__BB1_6:
	barrier.sync 	0;
	setp.lt.u32 	%p4, %r8, %r3;
	mov.u32 	%r27, %r8;
	@%p4 bra 	$L__BB1_4;
$L__BB1_7:
	setp.ne.s32 	%p5, %r1, 0;
	@%p5 bra 	$L__BB1_9;
	ld.shared.u32 	%r25, [__smem];
	cvta.to.global.u64 	%rd6, %rd2;
	mul.wide.u32 	%rd7, %r2, 4;
	add.s64 	%rd8, %rd6, %rd7;
	st.global.u32 	[%rd8], %r25;
$L__BB1_9:
	ret;

}
	// .globl	_Z7reduce2IiEvPT_S1_j
.visible .entry _Z7reduce2IiEvPT_S1_j(
	.param .u64 .ptr .align 1 _Z7reduce2IiEvPT_S1_j_param_0,
	.param .u64 .ptr .align 1 _Z7reduce2IiEvPT_S1_j_param_1,
	.param .u32 _Z7reduce2IiEvPT_S1_j_param_2
)
{
	.reg .pred 	%p<6>;
	.reg .b32 	%r<22>;
	.reg .b64 	%rd<9>;

	ld.param.u64 	%rd1, [_Z7reduce2IiEvPT_S1_j_param_0];
	ld.param.u64 	%rd2, [_Z7reduce2IiEvPT_S1_j_param_1];
	ld.param.u32 	%r11, [_Z7reduce2IiEvPT_S1_j_param_2];
	mov.u32 	%r1, %tid.x;
	mov.u32 	%r2, %ctaid.x;
	mov.u32 	%r21, %ntid.x;
	mad.lo.s32 	%r4, %r2, %r21, %r1;
	setp.ge.u32 	%p1, %r4, %r11;
	mov.b32 	%r20, 0;
	@%p1 bra 	$L__BB2_2;
	cvta.to.global.u64 	%rd3, %rd1;
	mul.wide.u32 	%rd4, %r4, 4;
	add.s64 	%rd5, %rd3, %rd4;
	ld.global.u32 	%r20, [%rd5];
$L__BB2_2:
	shl.b32 	%r12, %r1, 2;
	mov.u32 	%r13, __smem;
	add.s32 	%r7, %r13, %r12;
	st.shared.u32 	[%r7], %r20;
	barrier.sync 	0;
	setp.lt.u32 	%p2, %r21, 2;
	@%p2 bra 	$L__BB2_6;
$L__BB2_3:
	shr.u32 	%r9, %r21, 1;
	setp.ge.u32 	%p3, %r1, %r9;
	@%p3 bra 	$L__BB2_5;
	shl.b32 	%r14, %r9, 2;
	add.s32 	%r15, %r7, %r14;
	ld.shared.u32 	%r16, [%r15];
	ld.shared.u32 	%r17, [%r7];
	add.s32 	%r18, %r17, %r16;
	st.shared.u32 	[%r7], %r18;
$L__BB2_5:
	barrier.sync 	0;
	setp.gt.u32 	%p4, %r21, 3;
	mov.u32 	%r21, %r9;
	@%p4 bra 	$L__BB2_3;
$L__BB2_6:
	setp.ne.s32 	%p5, %r1, 0;
	@%p5 bra 	$L__BB2_8;
	ld.shared.u32 	%r19, [__smem];
	cvta.to.global.u64 	%rd6, %rd2;
	mul.wide.u32 	%rd7, %r2, 4;
	add.s64 	%rd8, %rd6, %rd7;
	st.global.u32 	[%rd8], %r19;
$L__BB2_8:
	ret;

}
	// .globl	_Z7reduce0IfEvPT_S1_j
.visible .entry _Z7reduce0IfEvPT_S1_j(
	.param .u64 .ptr .align 1 _Z7reduce0IfEvPT_S1_j_param_0,
	.param .u64 .ptr .align 1 _Z7reduce0IfEvPT_S1_j_param_1,
	.param .u32 _Z7reduce0IfEvPT_S1_j_param_2
)
{
	.reg .pred 	%p<6>;
	.reg .b32 	%r<17>;
	.reg .b32 	%f<9>;
	.reg .b64 	%rd<9>;

	ld.param.u64 	%rd1, [_Z7reduce0IfEvPT_S1_j_param_0];
	ld.param.u64 	%rd2, [_Z7reduce0IfEvPT_S1_j_param_1];
	ld.param.u32 	%r8, [_Z7reduce0IfEvPT_S1_j_param_2];
	mov.u32 	%r1, %tid.x;
	mov.u32 	%r2, %ctaid.x;
	mov.u32 	%r3, %ntid.x;
	mad.lo.s32 	%r4, %r2, %r3, %r1;
	setp.ge.u32 	%p1, %r4, %r8;
	mov.f32 	%f8, 0f00000000;
	@%p1 bra 	$L__BB3_2;
	cvta.to.global.u64 	%rd3, %rd1;
	mul.wide.u32 	%rd4, %r4, 4;
	add.s64 	%rd5, %rd3, %rd4;
	ld.global.f32 	%f8, [%rd5];
$L__BB3_2:
	shl.b32 	%r9, %r1, 2;
	mov.u32 	%r10, __smem;
	add.s32 	%r5, %r10, %r9;
	st.shared.f32 	[%r5], %f8;
	barrier.sync 	0;
	setp.lt.u32 	%p2, %r3, 2;
	@%p2 bra 	$L__BB3_7;
	mov.b32 	%r16, 1;
$L__BB3_4:
	shl.b32 	%r7, %r16, 1;
	add.s32 	%r12, %r7, -1;
	and.b32  	%r13, %r12, %r1;
	setp.ne.s32 	%p3, %r13, 0;
	@%p3 bra 	$L__BB3_6;
	shl.b32 	%r14, %r16, 2;
	add.s32 	%r15, %r5, %r14;
	ld.shared.f32 	%f4, [%r15];
	ld.shared.f32 	%f5, [%r5];
	add.f32 	%f6, %f4, %f5;
	st.shared.f32 	[%r5], %f6;
$L__BB3_6:
	barrier.sync 	0;
	setp.lt.u32 	%p4, %r7, %r3;
	mov.u32 	%r16, %r7;
	@%p4 bra 	$L__BB3_4;
$L__BB3_7:
	setp.ne.s32 	%p5, %r1, 0;
	@%p5 bra 	$L__BB3_9;
	ld.shared.f32 	%f7, [__smem];
	cvta.to.global.u64 	%rd6, %rd2;
	mul.wide.u32 	%rd7, %r2, 4;
	add.s64 	%rd8, %rd6, %rd7;
	st.global.f32 	[%rd8], %f7;
$L__BB3_9:
	ret;

}
	// .globl	_Z7reduce1IfEvPT_S1_j
.visible .entry _Z7reduce1IfEvPT_S1_j(
	.param .u64 .ptr .align 1 _Z7reduce1IfEvPT_S1_j_param_0,
	.param .u64 .ptr .align 1 _Z7reduce1IfEvPT_S1_j_param_1,
	.param .u32 _Z7reduce1IfEvPT_S1_j_param_2
)
{
	.reg .pred 	%p<6>;
	.reg .b32 	%r<20>;
	.reg .b32 	%f<9>;
	.reg .b64 	%rd<9>;

	ld.param.u64 	%rd1, [_Z7reduce1IfEvPT_S1_j_param_0];
	ld.param.u64 	%rd2, [_Z7reduce1IfEvPT_S1_j_param_1];
	ld.param.u32 	%r8, [_Z7reduce1IfEvPT_S1_j_param_2];
	mov.u32 	%r1, %tid.x;
	mov.u32 	%r2, %ctaid.x;
	mov.u32 	%r3, %ntid.x;
	mad.lo.s32 	%r4, %r2, %r3, %r1;
	setp.ge.u32 	%p1, %r4, %r8;
	mov.f32 	%f8, 0f00000000;
	@%p1 bra 	$L__BB4_2;
	cvta.to.global.u64 	%rd3, %rd1;
	mul.wide.u32 	%rd4, %r4, 4;
	add.s64 	%rd5, %rd3, %rd4;
	ld.global.f32 	%f8, [%rd5];
$L__BB4_2:
	shl.b32 	%r9, %r1, 2;
	mov.u32 	%r10, __smem;
	add.s32 	%r11, %r10, %r9;
	st.shared.f32 	[%r11], %f8;
	barrier.sync 	0;
	setp.lt.u32 	%p2, %r3, 2;
	@%p2 bra 	$L__BB4_7;
	mov.b32 	%r19, 1;
$L__BB4_4:
	shl.b32 	%r6, %r19, 1;
	mul.lo.s32 	%r7, %r6, %r1;
	setp.ge.u32 	%p3, %r7, %r3;
	@%p3 bra 	$L__BB4_6;
	add.s32 	%r13, %r7, %r19;
	shl.b32 	%r14, %r13, 2;
	add.s32 	%r16, %r10, %r14;
	ld.shared.f32 	%f4, [%r16];
	shl.b32 	%r17, %r7, 2;
	add.s32 	%r18, %r10, %r17;
	ld.shared.f32 	%f5, [%r18];
	add.f32 	%f6, %f4, %f5;
	st.shared.f32 	[%r18], %f6;
$L__BB4_6:
	barrier.sync 	0;
	setp.lt.u32 	%p4, %r6, %r3;
	mov.u32 	%r19, %r6;
	@%p4 bra 	$L__BB4_4;
$L__BB4_7:
	setp.ne.s32 	%p5, %r1, 0;
	@%p5 bra 	$L__BB4_9;
	ld.shared.f32 	%f7, [__smem];
	cvta.to.global.u64 	%rd6, %rd2;
	mul.wide.u32 	%rd7, %r2, 4;
	add.s64 	%rd8, %rd6, %rd7;
	st.global.f32 	[%rd8], %f7;
$L__BB4_9:
	ret;

}
	// .globl	_Z7reduce2IfEvPT_S1_j
.visible .entry _Z7reduce2IfEvPT_S1_j(
	.param .u64 .ptr .align 1 _Z7reduce2IfEvPT_S1_j_param_0,
	.param .u64 .ptr .align 1 _Z7reduce2IfEvPT_S1_j_param_1,
	.param .u32 _Z7reduce2IfEvPT_S1_j_param_2
)
{
	.reg .pred 	%p<6>;
	.reg .b32 	%r<14>;
	.reg .b32 	%f<9>;
	.reg .b64 	%rd<9>;

	ld.param.u64 	%rd1, [_Z7reduce2IfEvPT_S1_j_param_0];
	ld.param.u64 	%rd2, [_Z7reduce2IfEvPT_S1_j_param_1];
	ld.param.u32 	%r8, [_Z7reduce2IfEvPT_S1_j_param_2];
	mov.u32 	%r1, %tid.x;
	mov.u32 	%r2, %ctaid.x;
	mov.u32 	%r13, %ntid.x;
	mad.lo.s32 	%r4, %r2, %r13, %r1;
	setp.ge.u32 	%p1, %r4, %r8;
	mov.f32 	%f8, 0f00000000;
	@%p1 bra 	$L__BB5_2;
	cvta.to.global.u64 	%rd3, %rd1;
	mul.wide.u32 	%rd4, %r4, 4;
	add.s64 	%rd5, %rd3, %rd4;
	ld.global.f32 	%f8, [%rd5];
$L__BB5_2:
	shl.b32 	%r9, %r1, 2;
	mov.u32 	%r10, __smem;
	add.s32 	%r5, %r10, %r9;
	st.shared.f32 	[%r5], %f8;
	barrier.sync 	0;
	setp.lt.u32 	%p2, %r13, 2;
	@%p2 bra 	$L__BB5_6;
$L__BB5_3:
	shr.u32 	%r7, %r13, 1;
	setp.ge.u32 	%p3, %r1, %r7;
	@%p3 bra 	$L__BB5_5;
	shl.b32 	%r11, %r7, 2;
	add.s32 	%r12, %r5, %r11;
	ld.shared.f32 	%f4, [%r12];
	ld.shared.f32 	%f5, [%r5];
	add.f32 	%f6, %f4, %f5;
	st.shared.f32 	[%r5], %f6;
$L__BB5_5:
	barrier.sync 	0;
	setp.gt.u32 	%p4, %r13, 3;
	mov.u32 	%r13, %r7;
	@%p4 bra 	$L__BB5_3;
$L__BB5_6:
	setp.ne.s32 	%p5, %r1, 0;
	@%p5 bra 	$L__BB5_8;
	ld.shared.f32 	%f7, [__smem];
	cvta.to.global.u64 	%rd6, %rd2;
	mul.wide.u32 	%rd7, %r2, 4;
	add.s64 	%rd8, %rd6, %rd7;
	st.global.f32 	[%rd8], %f7;
$L__BB5_8:
	ret;

}
	// .globl	_Z7reduce0IdEvPT_S1_j
.visible .entry _Z7reduce0IdEvPT_S1_j(
	.param .u64 .ptr .align 1 _Z7reduce0IdEvPT_S1_j_param_0,
	.param .u64 .ptr .align 1 _Z7reduce0IdEvPT_S1_j_param_1,
	.param .u32 _Z7reduce0IdEvPT_S1_j_param_2
)
{
	.reg .pred 	%p<6>;
	.reg .b32 	%r<17>;
	.reg .b64 	%rd<9>;
	.reg .b64 	%fd<9>;

	ld.param.u64 	%rd1, [_Z7reduce0IdEvPT_S1_j_param_0];
	ld.param.u64 	%rd2, [_Z7reduce0IdEvPT_S1_j_param_1];
	ld.param.u32 	%r8, [_Z7reduce0IdEvPT_S1_j_param_2];
	mov.u32 	%r1, %tid.x;
	mov.u32 	%r2, %ctaid.x;
	mov.u32 	%r3, %ntid.x;
	mad.lo.s32 	%r4, %r2, %r3, %r1;
	setp.ge.u32 	%p1, %r4, %r8;
	mov.f64 	%fd8, 0d0000000000000000;
	@%p1 bra 	$L__BB6_2;
	cvta.to.global.u64 	%rd3, %rd1;
	mul.wide.u32 	%rd4, %r4, 8;
	add.s64 	%rd5, %rd3, %rd4;
	ld.global.f64 	%fd8, [%rd5];
$L__BB6_2:
	shl.b32 	%r9, %r1, 3;
	mov.u32 	%r10, __smem_d;
	add.s32 	%r5, %r10, %r9;
	st.shared.f64 	[%r5], %fd8;
	barrier.sync 	0;
	setp.lt.u32 	%p2, %r3, 2;
	@%p2 bra 	$L__BB6_7;
	mov.b32 	%r16, 1;
$L__BB6_4:
	shl.b32 	%r7, %r16, 1;
	add.s32 	%r12, %r7, -1;
	and.b32  	%r13, %r12, %r1;
	setp.ne.s32 	%p3, %r13, 0;
	@%p3 bra 	$L__BB6_6;
	shl.b32 	%r14, %r16, 3;
	add.s32 	%r15, %r5, %r14;
	ld.shared.f64 	%fd4, [%r15];
	ld.shared.f64 	%fd5, [%r5];
	add.f64 	%fd6, %fd4, %fd5;
	st.shared.f64 	[%r5], %fd6;
$L__BB6_6:
	barrier.sync 	0;
	setp.lt.u32 	%p4, %r7, %r3;
	mov.u32 	%r16, %r7;
	@%p4 bra 	$L__BB6_4;
$L__BB6_7:
	setp.ne.s32 	%p5, %r1, 0;
	@%p5 bra 	$L__BB6_9;
	ld.shared.f64 	%fd7, [__smem_d];
	cvta.to.global.u64 	%rd6, %rd2;
	mul.wide.u32 	%rd7, %r2, 8;
	add.s64 	%rd8, %rd6, %rd7;
	st.global.f64 	[%rd8], %fd7;
$L__BB6_9:
	ret;

}
	// .globl	_Z7reduce1IdEvPT_S1_j
.visible .entry _Z7reduce1IdEvPT_S1_j(
	.param .u64 .ptr .align 1 _Z7reduce1IdEvPT_S1_j_param_0,
	.param .u64 .ptr .align 1 _Z7reduce1IdEvPT_S1_j_param_1,
	.param .u32 _Z7reduce1IdEvPT_S1_j_param_2
)
{
	.reg .pred 	%p<6>;
	.reg .b32 	%r<20>;
	.reg .b64 	%rd<9>;
	.reg .b64 	%fd<9>;

	ld.param.u64 	%rd1, [_Z7reduce1IdEvPT_S1_j_param_0];
	ld.param.u64 	%rd2, [_Z7reduce1IdEvPT_S1_j_param_1];
	ld.param.u32 	%r8, [_Z7reduce1IdEvPT_S1_j_param_2];
	mov.u32 	%r1, %tid.x;
	mov.u32 	%r2, %ctaid.x;
	mov.u32 	%r3, %ntid.x;
	mad.lo.s32 	%r4, %r2, %r3, %r1;
	setp.ge.u32 	%p1, %r4, %r8;
	mov.f64 	%fd8, 0d0000000000000000;
	@%p1 bra 	$L__BB7_2;
	cvta.to.global.u64 	%rd3, %rd1;
	mul.wide.u32 	%rd4, %r4, 8;
	add.s64 	%rd5, %rd3, %rd4;
	ld.global.f64 	%fd8, [%rd5];
$L__BB7_2:
	shl.b32 	%r9, %r1, 3;
	mov.u32 	%r10, __smem_d;
	add.s32 	%r11, %r10, %r9;
	st.shared.f64 	[%r11], %fd8;
	barrier.sync 	0;
	setp.lt.u32 	%p2, %r3, 2;
	@%p2 bra 	$L__BB7_7;
	mov.b32 	%r19, 1;
$L__BB7_4:
	shl.b32 	%r6, %r19, 1;
	mul.lo.s32 	%r7, %r6, %r1;
	setp.ge.u32 	%p3, %r7, %r3;
	@%p3 bra 	$L__BB7_6;
	add.s32 	%r13, %r7, %r19;
	shl.b32 	%r14, %r13, 3;
	add.s32 	%r16, %r10, %r14;
	ld.shared.f64 	%fd4, [%r16];
	shl.b32 	%r17, %r7, 3;
	add.s32 	%r18, %r10, %r17;
	ld.shared.f64 	%fd5, [%r18];
	add.f64 	%fd6, %fd4, %fd5;
	st.shared.f64 	[%r18], %fd6;
$L__BB7_6:
	barrier.sync 	0;
	setp.lt.u32 	%p4, %r6, %r3;
	mov.u32 	%r19, %r6;
	@%p4 bra 	$L__BB7_4;
$L__BB7_7:
	setp.ne.s32 	%p5, %r1, 0;
	@%p5 bra 	$L__BB7_9;
	ld.shared.f64 	%fd7, [__smem_d];
	cvta.to.global.u64 	%rd6, %rd2;
	mul.wide.u32 	%rd7, %r2, 8;
	add.s64 	%rd8, %rd6, %rd7;
	st.global.f64 	[%rd8], %fd7;
$L__BB7_9:
	ret;

}
	// .globl	_Z7reduce2IdEvPT_S1_j
.visible .entry _Z7reduce2IdEvPT_S1_j(
	.param .u64 .ptr .align 1 _Z7reduce2IdEvPT_S1_j_param_0,
	.param .u64 .ptr .align 1 _Z7reduce2IdEvPT_S1_j_param_1,
	.param .u32 _Z7reduce2IdEvPT_S1_j_param_2
)
{
	.reg .pred 	%p<6>;
	.reg .b32 	%r<14>;
	.reg .b64 	%rd<9>;
	.reg .b64 	%fd<9>;

	ld.param.u64 	%rd1, [_Z7reduce2IdEvPT_S1_j_param_0];
	ld.param.u64 	%rd2, [_Z7reduce2IdEvPT_S1_j_param_1];
	ld.param.u32 	%r8, [_Z7reduce2IdEvPT_S1_j_param_2];
	mov.u32 	%r1, %tid.x;
	mov.u32 	%r2, %ctaid.x;
	mov.u32 	%r13, %ntid.x;
	mad.lo.s32 	%r4, %r2, %r13, %r1;
	setp.ge.u32 	%p1, %r4, %r8;
	mov.f64 	%fd8, 0d0000000000000000;
	@%p1 bra 	$L__BB8_2;
	cvta.to.global.u64 	%rd3, %rd1;
	mul.wide.u32 	%rd4, %r4, 8;
	add.s64 	%rd5, %rd3, %rd4;
	ld.global.f64 	%fd8, [%rd5];
$L__BB8_2:
	shl.b32 	%r9, %r1, 3;
	mov.u32 	%r10, __smem_d;
	add.s32 	%r5, %r10, %r9;
	st.shared.f64 	[%r5], %fd8;
	barrier.sync 	0;
	setp.lt.u32 	%p2, %r13, 2;
	@%p2 bra 	$L__BB8_6;
$L__BB8_3:
	shr.u32 	%r7, %r13, 1;
	setp.ge.u32 	%p3, %r1, %r7;
	@%p3 bra 	$L__BB8_5;
	shl.b32 	%r11, %r7, 3;
	add.s32 	%r12, %r5, %r11;
	ld.shared.f64 	%fd4, [%r12];
	ld.shared.f64 	%fd5, [%r5];
	add.f64 	%fd6, %fd4, %fd5;
	st.shared.f64 	[%r5], %fd6;
$L__BB8_5:
	barrier.sync 	0;
	setp.gt.u32 	%p4, %r13, 3;
	mov.u32 	%r13, %r7;
	@%p4 bra 	$L__BB8_3;
$L__BB8_6:
	setp.ne.s32 	%p5, %r1, 0;
	@%p5 bra 	$L__BB8_8;
	ld.shared.f64 	%fd7, [__smem_d];
	cvta.to.global.u64 	%rd6, %rd2;
	mul.wide.u32 	%rd7, %r2, 8;
	add.s64 	%rd8, %rd6, %rd7;
	st.global.f64 	[%rd8], %fd7;
$L__BB8_8:
	ret;

}


// ===== COMPILED SASS (sm_100) =====

	.target	sm_100

	.elftype	@"ET_EXEC"


//--------------------- .note.nv.tkinfo           --------------------------
	.section	.note.nv.tkinfo,"",@"SHT_NOTE"
	.sectionflags	@"SHF_NOTE_NV_TKINFO"
	.tkinfo
        /*0018*/ 	.word	0x00000002
        /*0030*/ 	.string	""
        /*0030*/ 	.string	"ptxas"
        /*0030*/ 	.string	"Cuda compilation tools, release 13.0, V13.0.88"
        /*0030*/ 	.string	"Build cuda_13.0.r13.0/compiler.36424714_0"
        /*0030*/ 	.string	"-arch sm_100 -m 64 "



//--------------------- .note.nv.cuinfo           --------------------------
	.section	.note.nv.cuinfo,"",@"SHT_NOTE"
	.sectionflags	@"SHF_NOTE_NV_CUINFO"
        /*0018*/ 	.short	0x0002
        /*001a*/ 	.short	0x0064
        /*001c*/ 	.short	0x0082
	.zero		2


//--------------------- .nv.info                  --------------------------
	.section	.nv.info,"",@"SHT_CUDA_INFO"
	.align	4


	//----- nvinfo : EIATTR_REGCOUNT
	.align		4
        /*0000*/ 	.byte	0x04, 0x2f
        /*0002*/ 	.short	(.L_11 - .L_10)
	.align		4
.L_10:
        /*0004*/ 	.word	index@(_Z7reduce0IiEvPT_S1_j)
        /*0008*/ 	.word	0x0000000b


	//----- nvinfo : EIATTR_FRAME_SIZE
	.align		4
.L_11:
        /*000c*/ 	.byte	0x04, 0x11
        /*000e*/ 	.short	(.L_13 - .L_12)
	.align		4
.L_12:
        /*0010*/ 	.word	index@(_Z7reduce0IiEvPT_S1_j)
        /*0014*/ 	.word	0x00000000


	//----- nvinfo : EIATTR_REGCOUNT
	.align		4
.L_13:
        /*0018*/ 	.byte	0x04, 0x2f
        /*001a*/ 	.short	(.L_15 - .L_14)
	.align		4
.L_14:
        /*001c*/ 	.word	index@(_Z7reduce1IiEvPT_S1_j)
        /*0020*/ 	.word	0x0000000a


	//----- nvinfo : EIATTR_FRAME_SIZE
	.align		4
.L_15:
        /*0024*/ 	.byte	0x04, 0x11
        /*0026*/ 	.short	(.L_17 - .L_16)
	.align		4
.L_16:
        /*0028*/ 	.word	index@(_Z7reduce1IiEvPT_S1_j)
        /*002c*/ 	.word	0x00000000


	//----- nvinfo : EIATTR_REGCOUNT
	.align		4
.L_17:
        /*0030*/ 	.byte	0x04, 0x2f
        /*0032*/ 	.short	(.L_19 - .L_18)
	.align		4
.L_18:
        /*0034*/ 	.word	index@(_Z7reduce2IiEvPT_S1_j)
        /*0038*/ 	.word	0x0000000b


	//----- nvinfo : EIATTR_FRAME_SIZE
	.align		4
.L_19:
        /*003c*/ 	.byte	0x04, 0x11
        /*003e*/ 	.short	(.L_21 - .L_20)
	.align		4
.L_20:
        /*0040*/ 	.word	index@(_Z7reduce2IiEvPT_S1_j)
        /*0044*/ 	.word	0x00000000


	//----- nvinfo : EIATTR_REGCOUNT
	.align		4
.L_21:
        /*0048*/ 	.byte	0x04, 0x2f
        /*004a*/ 	.short	(.L_23 - .L_22)
	.align		4
.L_22:
        /*004c*/ 	.word	index@(_Z7reduce0IfEvPT_S1_j)
        /*0050*/ 	.word	0x0000000b


	//----- nvinfo : EIATTR_FRAME_SIZE
	.align		4
.L_23:
        /*0054*/ 	.byte	0x04, 0x11
        /*0056*/ 	.short	(.L_25 - .L_24)
	.align		4
.L_24:
        /*0058*/ 	.word	index@(_Z7reduce0IfEvPT_S1_j)
        /*005c*/ 	.word	0x00000000


	//----- nvinfo : EIATTR_REGCOUNT
	.align		4
.L_25:
        /*0060*/ 	.byte	0x04, 0x2f
        /*0062*/ 	.short	(.L_27 - .L_26)
	.align		4
.L_26:
        /*0064*/ 	.word	index@(_Z7reduce1IfEvPT_S1_j)
        /*0068*/ 	.word	0x0000000a


	//----- nvinfo : EIATTR_FRAME_SIZE
	.align		4
.L_27:
        /*006c*/ 	.byte	0x04, 0x11
        /*006e*/ 	.short	(.L_29 - .L_28)
	.align		4
.L_28:
        /*0070*/ 	.word	index@(_Z7reduce1IfEvPT_S1_j)
        /*0074*/ 	.word	0x00000000


	//----- nvinfo : EIATTR_REGCOUNT
	.align		4
.L_29:
        /*0078*/ 	.byte	0x04, 0x2f
        /*007a*/ 	.short	(.L_31 - .L_30)
	.align		4
.L_30:
        /*007c*/ 	.word	index@(_Z7reduce2IfEvPT_S1_j)
        /*0080*/ 	.word	0x0000000b


	//----- nvinfo : EIATTR_FRAME_SIZE
	.align		4
.L_31:
        /*0084*/ 	.byte	0x04, 0x11
        /*0086*/ 	.short	(.L_33 - .L_32)
	.align		4
.L_32:
        /*0088*/ 	.word	index@(_Z7reduce2IfEvPT_S1_j)
        /*008c*/ 	.word	0x00000000


	//----- nvinfo : EIATTR_REGCOUNT
	.align		4
.L_33:
        /*0090*/ 	.byte	0x04, 0x2f
        /*0092*/ 	.short	(.L_35 - .L_34)
	.align		4
.L_34:
        /*0094*/ 	.word	index@(_Z7reduce0IdEvPT_S1_j)
        /*0098*/ 	.word	0x0000000d


	//----- nvinfo : EIATTR_FRAME_SIZE
	.align		4
.L_35:
        /*009c*/ 	.byte	0x04, 0x11
        /*009e*/ 	.short	(.L_37 - .L_36)
	.align		4
.L_36:
        /*00a0*/ 	.word	index@(_Z7reduce0IdEvPT_S1_j)
        /*00a4*/ 	.word	0x00000000


	//----- nvinfo : EIATTR_REGCOUNT
	.align		4
.L_37:
        /*00a8*/ 	.byte	0x04, 0x2f
        /*00aa*/ 	.short	(.L_39 - .L_38)
	.align		4
.L_38:
        /*00ac*/ 	.word	index@(_Z7reduce1IdEvPT_S1_j)
        /*00b0*/ 	.word	0x0000000c


	//----- nvinfo : EIATTR_FRAME_SIZE
	.align		4
.L_39:
        /*00b4*/ 	.byte	0x04, 0x11
        /*00b6*/ 	.short	(.L_41 - .L_40)
	.align		4
.L_40:
        /*00b8*/ 	.word	index@(_Z7reduce1IdEvPT_S1_j)
        /*00bc*/ 	.word	0x00000000


	//----- nvinfo : EIATTR_REGCOUNT
	.align		4
.L_41:
        /*00c0*/ 	.byte	0x04, 0x2f
        /*00c2*/ 	.short	(.L_43 - .L_42)
	.align		4
.L_42:
        /*00c4*/ 	.word	index@(_Z7reduce2IdEvPT_S1_j)
        /*00c8*/ 	.word	0x0000000d


	//----- nvinfo : EIATTR_FRAME_SIZE
	.align		4
.L_43:
        /*00cc*/ 	.byte	0x04, 0x11
        /*00ce*/ 	.short	(.L_45 - .L_44)
	.align		4
.L_44:
        /*00d0*/ 	.word	index@(_Z7reduce2IdEvPT_S1_j)
        /*00d4*/ 	.word	0x00000000


	//----- nvinfo : EIATTR_MIN_STACK_SIZE
	.align		4
.L_45:
        /*00d8*/ 	.byte	0x04, 0x12
        /*00da*/ 	.short	(.L_47 - .L_46)
	.align		4
.L_46:
        /*00dc*/ 	.word	index@(_Z7reduce2IdEvPT_S1_j)
        /*00e0*/ 	.word	0x00000000


	//----- nvinfo : EIATTR_MIN_STACK_SIZE
	.align		4
.L_47:
        /*00e4*/ 	.byte	0x04, 0x12
        /*00e6*/ 	.short	(.L_49 - .L_48)
	.align		4
.L_48:
        /*00e8*/ 	.word	index@(_Z7reduce1IdEvPT_S1_j)
        /*00ec*/ 	.word	0x00000000


	//----- nvinfo : EIATTR_MIN_STACK_SIZE
	.align		4
.L_49:
        /*00f0*/ 	.byte	0x04, 0x12
        /*00f2*/ 	.short	(.L_51 - .L_50)
	.align		4
.L_50:
        /*00f4*/ 	.word	index@(_Z7reduce0IdEvPT_S1_j)
        /*00f8*/ 	.word	0x00000000


	//----- nvinfo : EIATTR_MIN_STACK_SIZE
	.align		4
.L_51:
        /*00fc*/ 	.byte	0x04, 0x12
        /*00fe*/ 	.short	(.L_53 - .L_52)
	.align		4
.L_52:
        /*0100*/ 	.word	index@(_Z7reduce2IfEvPT_S1_j)
        /*0104*/ 	.word	0x00000000


	//----- nvinfo : EIATTR_MIN_STACK_SIZE
	.align		4
.L_53:
        /*0108*/ 	.byte	0x04, 0x12
        /*010a*/ 	.short	(.L_55 - .L_54)
	.align		4
.L_54:
        /*010c*/ 	.word	index@(_Z7reduce1IfEvPT_S1_j)
        /*0110*/ 	.word	0x00000000


	//----- nvinfo : EIATTR_MIN_STACK_SIZE
	.align		4
.L_55:
        /*0114*/ 	.byte	0x04, 0x12
        /*0116*/ 	.short	(.L_57 - .L_56)
	.align		4
.L_56:
        /*0118*/ 	.word	index@(_Z7reduce0IfEvPT_S1_j)
        /*011c*/ 	.word	0x00000000


	//----- nvinfo : EIATTR_MIN_STACK_SIZE
	.align		4
.L_57:
        /*0120*/ 	.byte	0x04, 0x12
        /*0122*/ 	.short	(.L_59 - .L_58)
	.align		4
.L_58:
        /*0124*/ 	.word	index@(_Z7reduce2IiEvPT_S1_j)
        /*0128*/ 	.word	0x00000000


	//----- nvinfo : EIATTR_MIN_STACK_SIZE
	.align		4
.L_59:
        /*012c*/ 	.byte	0x04, 0x12
        /*012e*/ 	.short	(.L_61 - .L_60)
	.align		4
.L_60:
        /*0130*/ 	.word	index@(_Z7reduce1IiEvPT_S1_j)
        /*0134*/ 	.word	0x00000000


	//----- nvinfo : EIATTR_MIN_STACK_SIZE
	.align		4
.L_61:
        /*0138*/ 	.byte	0x04, 0x12
        /*013a*/ 	.short	(.L_63 - .L_62)
	.align		4
.L_62:
        /*013c*/ 	.word	index@(_Z7reduce0IiEvPT_S1_j)
        /*0140*/ 	.word	0x00000000
.L_63:


//--------------------- .nv.compat                --------------------------
	.section	.nv.compat,"",@"SHT_CUDA_COMPAT_INFO"
	.align	4
        /*0000*/ 	.byte	0x02, 0x09, 0x00, 0x00, 0x02, 0x02, 0x01, 0x00, 0x02, 0x05, 0x05, 0x00, 0x03, 0x07, 0x01, 0x01
        /*0010*/ 	.byte	0x02, 0x03, 0x00, 0x00, 0x02, 0x06, 0x01, 0x00, 0x04, 0x0b, 0x08, 0x00, 0x01, 0x00, 0x00, 0x00
        /*0020*/ 	.byte	0x00, 0x00, 0x00, 0x00


//--------------------- .nv.info._Z7reduce2IdEvPT_S1_j --------------------------
	.section	.nv.info._Z7reduce2IdEvPT_S1_j,"",@"SHT_CUDA_INFO"
	.sectionflags	@""
	.align	4


	//----- nvinfo : EIATTR_CUDA_API_VERSION
	.align		4
        /*0000*/ 	.byte	0x04, 0x37
        /*0002*/ 	.short	(.L_65 - .L_64)
.L_64:
        /*0004*/ 	.word	0x00000082


	//----- nvinfo : EIATTR_KPARAM_INFO
	.align		4
.L_65:
        /*0008*/ 	.byte	0x04, 0x17
        /*000a*/ 	.short	(.L_67 - .L_66)
.L_66:
        /*000c*/ 	.word	0x00000000
        /*0010*/ 	.short	0x0002
        /*0012*/ 	.short	0x0010
        /*0014*/ 	.byte	0x00, 0xf0, 0x11, 0x00


	//----- nvinfo : EIATTR_KPARAM_INFO
	.align		4
.L_67:
        /*0018*/ 	.byte	0x04, 0x17
        /*001a*/ 	.short	(.L_69 - .L_68)
.L_68:
        /*001c*/ 	.word	0x00000000
        /*0020*/ 	.short	0x0001
        /*0022*/ 	.short	0x0008
        /*0024*/ 	.byte	0x00, 0xf5, 0x21, 0x00


	//----- nvinfo : EIATTR_KPARAM_INFO
	.align		4
.L_69:
        /*0028*/ 	.byte	0x04, 0x17
        /*002a*/ 	.short	(.L_71 - .L_70)
.L_70:
        /*002c*/ 	.word	0x00000000
        /*0030*/ 	.short	0x0000
        /*0032*/ 	.short	0x0000
        /*0034*/ 	.byte	0x00, 0xf5, 0x21, 0x00


	//----- nvinfo : EIATTR_SPARSE_MMA_MASK
	.align		4
.L_71:
        /*0038*/ 	.byte	0x03, 0x50
        /*003a*/ 	.short	0x0000


	//----- nvinfo : EIATTR_MAXREG_COUNT
	.align		4
        /*003c*/ 	.byte	0x03, 0x1b
        /*003e*/ 	.short	0x00ff


	//----- nvinfo : EIATTR_NUM_BARRIERS
	.align		4
        /*0040*/ 	.byte	0x02, 0x4c
        /*0042*/ 	.byte	0x01
	.zero		1


	//----- nvinfo : EIATTR_MERCURY_ISA_VERSION
	.align		4
        /*0044*/ 	.byte	0x03, 0x5f
        /*0046*/ 	.short	0x0101


	//----- nvinfo : EIATTR_COOP_GROUP_MASK_REGIDS
	.align		4
        /*0048*/ 	.byte	0x04, 0x29
        /*004a*/ 	.short	(.L_73 - .L_72)


	//   ....[0]....
.L_72:
        /*004c*/ 	.word	0xffffffff


	//   ....[1]....
        /*0050*/ 	.word	0xffffffff


	//----- nvinfo : EIATTR_COOP_GROUP_INSTR_OFFSETS
	.align		4
.L_73:
        /*0054*/ 	.byte	0x04, 0x28
        /*0056*/ 	.short	(.L_75 - .L_74)


	//   ....[0]....
.L_74:
        /*0058*/ 	.word	0x00000140


	//   ....[1]....
        /*005c*/ 	.word	0x000001d0


	//----- nvinfo : EIATTR_VRC_CTA_INIT_COUNT
	.align		4
.L_75:
        /*0060*/ 	.byte	0x02, 0x4a
	.zero		1
	.zero		1


	//----- nvinfo : EIATTR_EXIT_INSTR_OFFSETS
	.align		4
        /*0064*/ 	.byte	0x04, 0x1c
        /*0066*/ 	.short	(.L_77 - .L_76)


	//   ....[0]....
.L_76:
        /*0068*/ 	.word	0x00000210


	//   ....[1]....
        /*006c*/ 	.word	0x00000290


	//----- nvinfo : EIATTR_CBANK_PARAM_SIZE
	.align		4
.L_77:
        /*0070*/ 	.byte	0x03, 0x19
        /*0072*/ 	.short	0x0014


	//----- nvinfo : EIATTR_PARAM_CBANK
	.align		4
        /*0074*/ 	.byte	0x04, 0x0a
        /*0076*/ 	.short	(.L_79 - .L_78)
	.align		4
.L_78:
        /*0078*/ 	.word	index@(.nv.constant0._Z7reduce2IdEvPT_S1_j)
        /*007c*/ 	.short	0x0380
        /*007e*/ 	.short	0x0014


	//----- nvinfo : EIATTR_SW_WAR
	.align		4
.L_79:
        /*0080*/ 	.byte	0x04, 0x36
        /*0082*/ 	.short	(.L_81 - .L_80)
.L_80:
        /*0084*/ 	.word	0x00000008
.L_81:


//--------------------- .nv.info._Z7reduce1IdEvPT_S1_j --------------------------
	.section	.nv.info._Z7reduce1IdEvPT_S1_j,"",@"SHT_CUDA_INFO"
	.sectionflags	@""
	.align	4


	//----- nvinfo : EIATTR_CUDA_API_VERSION
	.align		4
        /*0000*/ 	.byte	0x04, 0x37
        /*0002*/ 	.short	(.L_83 - .L_82)
.L_82:
        /*0004*/ 	.word	0x00000082


	//----- nvinfo : EIATTR_KPARAM_INFO
	.align		4
.L_83:
        /*0008*/ 	.byte	0x04, 0x17
        /*000a*/ 	.short	(.L_85 - .L_84)
.L_84:
        /*000c*/ 	.word	0x00000000
        /*0010*/ 	.short	0x0002
        /*0012*/ 	.short	0x0010
        /*0014*/ 	.byte	0x00, 0xf0, 0x11, 0x00


	//----- nvinfo : EIATTR_KPARAM_INFO
	.align		4
.L_85:
        /*0018*/ 	.byte	0x04, 0x17
        /*001a*/ 	.short	(.L_87 - .L_86)
.L_86:
        /*001c*/ 	.word	0x00000000
        /*0020*/ 	.short	0x0001
        /*0022*/ 	.short	0x0008
        /*0024*/ 	.byte	0x00, 0xf5, 0x21, 0x00


	//----- nvinfo : EIATTR_KPARAM_INFO
	.align		4
.L_87:
        /*0028*/ 	.byte	0x04, 0x17
        /*002a*/ 	.short	(.L_89 - .L_88)
.L_88:
        /*002c*/ 	.word	0x00000000
        /*0030*/ 	.short	0x0000
        /*0032*/ 	.short	0x0000
        /*0034*/ 	.byte	0x00, 0xf5, 0x21, 0x00


	//----- nvinfo : EIATTR_SPARSE_MMA_MASK
	.align		4
.L_89:
        /*0038*/ 	.byte	0x03, 0x50
        /*003a*/ 	.short	0x0000


	//----- nvinfo : EIATTR_MAXREG_COUNT
	.align		4
        /*003c*/ 	.byte	0x03, 0x1b
        /*003e*/ 	.short	0x00ff


	//----- nvinfo : EIATTR_NUM_BARRIERS
	.align		4
        /*0040*/ 	.byte	0x02, 0x4c
        /*0042*/ 	.byte	0x01
	.zero		1


	//----- nvinfo : EIATTR_MERCURY_ISA_VERSION
	.align		4
        /*0044*/ 	.byte	0x03, 0x5f
        /*0046*/ 	.short	0x0101


	//----- nvinfo : EIATTR_COOP_GROUP_MASK_REGIDS
	.align		4
        /*0048*/ 	.byte	0x04, 0x29
        /*004a*/ 	.short	(.L_91 - .L_90)


	//   ....[0]....
.L_90:
        /*004c*/ 	.word	0xffffffff


	//   ....[1]....
        /*0050*/ 	.word	0xffffffff


	//----- nvinfo : EIATTR_COOP_GROUP_INSTR_OFFSETS
	.align		4
.L_91:
        /*0054*/ 	.byte	0x04, 0x28
        /*0056*/ 	.short	(.L_93 - .L_92)


	//   ....[0]....
.L_92:
        /*0058*/ 	.word	0x00000130


	//   ....[1]....
        /*005c*/ 	.word	0x00000220


	//----- nvinfo : EIATTR_VRC_CTA_INIT_COUNT
	.align		4
.L_93:
        /*0060*/ 	.byte	0x02, 0x4a
	.zero		1
	.zero		1


	//----- nvinfo : EIATTR_EXIT_INSTR_OFFSETS
	.align		4
        /*0064*/ 	.byte	0x04, 0x1c
        /*0066*/ 	.short	(.L_95 - .L_94)


	//   ....[0]....
.L_94:
        /*0068*/ 	.word	0x00000240


	//   ....[1]....
        /*006c*/ 	.word	0x000002c0


	//----- nvinfo : EIATTR_CBANK_PARAM_SIZE
	.align		4
.L_95:
        /*0070*/ 	.byte	0x03, 0x19
        /*0072*/ 	.short	0x0014


	//----- nvinfo : EIATTR_PARAM_CBANK
	.align		4
        /*0074*/ 	.byte	0x04, 0x0a
        /*0076*/ 	.short	(.L_97 - .L_96)
	.align		4
.L_96:
        /*0078*/ 	.word	index@(.nv.constant0._Z7reduce1IdEvPT_S1_j)
        /*007c*/ 	.short	0x0380
        /*007e*/ 	.short	0x0014


	//----- nvinfo : EIATTR_SW_WAR
	.align		4
.L_97:
        /*0080*/ 	.byte	0x04, 0x36
        /*0082*/ 	.short	(.L_99 - .L_98)
.L_98:
        /*0084*/ 	.word	0x00000008
.L_99:


//--------------------- .nv.info._Z7reduce0IdEvPT_S1_j --------------------------
	.section	.nv.info._Z7reduce0IdEvPT_S1_j,"",@"SHT_CUDA_INFO"
	.sectionflags	@""
	.align	4


	//----- nvinfo : EIATTR_CUDA_API_VERSION
	.align		4
        /*0000*/ 	.byte	0x04, 0x37
        /*0002*/ 	.short	(.L_101 - .L_100)
.L_100:
        /*0004*/ 	.word	0x00000082


	//----- nvinfo : EIATTR_KPARAM_INFO
	.align		4
.L_101:
        /*0008*/ 	.byte	0x04, 0x17
        /*000a*/ 	.short	(.L_103 - .L_102)
.L_102:
        /*000c*/ 	.word	0x00000000
        /*0010*/ 	.short	0x0002
        /*0012*/ 	.short	0x0010
        /*0014*/ 	.byte	0x00, 0xf0, 0x11, 0x00


	//----- nvinfo : EIATTR_KPARAM_INFO
	.align		4
.L_103:
        /*0018*/ 	.byte	0x04, 0x17
        /*001a*/ 	.short	(.L_105 - .L_104)
.L_104:
        /*001c*/ 	.word	0x00000000
        /*0020*/ 	.short	0x0001
        /*0022*/ 	.short	0x0008
        /*0024*/ 	.byte	0x00, 0xf5, 0x21, 0x00


	//----- nvinfo : EIATTR_KPARAM_INFO
	.align		4
.L_105:
        /*0028*/ 	.byte	0x04, 0x17
        /*002a*/ 	.short	(.L_107 - .L_106)
.L_106:
        /*002c*/ 	.word	0x00000000
        /*0030*/ 	.short	0x0000
        /*0032*/ 	.short	0x0000
        /*0034*/ 	.byte	0x00, 0xf5, 0x21, 0x00


	//----- nvinfo : EIATTR_SPARSE_MMA_MASK
	.align		4
.L_107:
        /*0038*/ 	.byte	0x03, 0x50
        /*003a*/ 	.short	0x0000


	//----- nvinfo : EIATTR_MAXREG_COUNT
	.align		4
        /*003c*/ 	.byte	0x03, 0x1b
        /*003e*/ 	.short	0x00ff


	//----- nvinfo : EIATTR_NUM_BARRIERS
	.align		4
        /*0040*/ 	.byte	0x02, 0x4c
        /*0042*/ 	.byte	0x01
	.zero		1


	//----- nvinfo : EIATTR_MERCURY_ISA_VERSION
	.align		4
        /*0044*/ 	.byte	0x03, 0x5f
        /*0046*/ 	.short	0x0101


	//----- nvinfo : EIATTR_COOP_GROUP_MASK_REGIDS
	.align		4
        /*0048*/ 	.byte	0x04, 0x29
        /*004a*/ 	.short	(.L_109 - .L_108)


	//   ....[0]....
.L_108:
        /*004c*/ 	.word	0xffffffff


	//   ....[1]....
        /*0050*/ 	.word	0xffffffff


	//----- nvinfo : EIATTR_COOP_GROUP_INSTR_OFFSETS
	.align		4
.L_109:
        /*0054*/ 	.byte	0x04, 0x28
        /*0056*/ 	.short	(.L_111 - .L_110)


	//   ....[0]....
.L_110:
        /*0058*/ 	.word	0x00000130


	//   ....[1]....
        /*005c*/ 	.word	0x000001f0


	//----- nvinfo : EIATTR_VRC_CTA_INIT_COUNT
	.align		4
.L_111:
        /*0060*/ 	.byte	0x02, 0x4a
	.zero		1
	.zero		1


	//----- nvinfo : EIATTR_EXIT_INSTR_OFFSETS
	.align		4
        /*0064*/ 	.byte	0x04, 0x1c
        /*0066*/ 	.short	(.L_113 - .L_112)


	//   ....[0]....
.L_112:
        /*0068*/ 	.word	0x00000220


	//   ....[1]....
        /*006c*/ 	.word	0x000002a0


	//----- nvinfo : EIATTR_CBANK_PARAM_SIZE
	.align		4
.L_113:
        /*0070*/ 	.byte	0x03, 0x19
        /*0072*/ 	.short	0x0014


	//----- nvinfo : EIATTR_PARAM_CBANK
	.align		4
        /*0074*/ 	.byte	0x04, 0x0a
        /*0076*/ 	.short	(.L_115 - .L_114)
	.align		4
.L_114:
        /*0078*/ 	.word	index@(.nv.constant0._Z7reduce0IdEvPT_S1_j)
        /*007c*/ 	.short	0x0380
        /*007e*/ 	.short	0x0014


	//----- nvinfo : EIATTR_SW_WAR
	.align		4
.L_115:
        /*0080*/ 	.byte	0x04, 0x36
        /*0082*/ 	.short	(.L_117 - .L_116)
.L_116:
        /*0084*/ 	.word	0x00000008
.L_117:


//--------------------- .nv.info._Z7reduce2IfEvPT_S1_j --------------------------
	.section	.nv.info._Z7reduce2IfEvPT_S1_j,"",@"SHT_CUDA_INFO"
	.sectionflags	@""
	.align	4


	//----- nvinfo : EIATTR_CUDA_API_VERSION
	.align		4
        /*0000*/ 	.byte	0x04, 0x37
        /*0002*/ 	.short	(.L_119 - .L_118)
.L_118:
        /*0004*/ 	.word	0x00000082


	//----- nvinfo : EIATTR_KPARAM_INFO
	.align		4
.L_119:
        /*0008*/ 	.byte	0x04, 0x17
        /*000a*/ 	.short	(.L_121 - .L_120)
.L_120:
        /*000c*/ 	.word	0x00000000
        /*0010*/ 	.short	0x0002
        /*0012*/ 	.short	0x0010
        /*0014*/ 	.byte	0x00, 0xf0, 0x11, 0x00


	//----- nvinfo : EIATTR_KPARAM_INFO
	.align		4
.L_121:
        /*0018*/ 	.byte	0x04, 0x17
        /*001a*/ 	.short	(.L_123 - .L_122)
.L_122:
        /*001c*/ 	.word	0x00000000
        /*0020*/ 	.short	0x0001
        /*0022*/ 	.short	0x0008
        /*0024*/ 	.byte	0x00, 0xf5, 0x21, 0x00


	//----- nvinfo : EIATTR_KPARAM_INFO
	.align		4
.L_123:
        /*0028*/ 	.byte	0x04, 0x17
        /*002a*/ 	.short	(.L_125 - .L_124)
.L_124:
        /*002c*/ 	.word	0x00000000
        /*0030*/ 	.short	0x0000
        /*0032*/ 	.short	0x0000
        /*0034*/ 	.byte	0x00, 0xf5, 0x21, 0x00


	//----- nvinfo : EIATTR_SPARSE_MMA_MASK
	.align		4
.L_125:
        /*0038*/ 	.byte	0x03, 0x50
        /*003a*/ 	.short	0x0000


	//----- nvinfo : EIATTR_MAXREG_COUNT
	.align		4
        /*003c*/ 	.byte	0x03, 0x1b
        /*003e*/ 	.short	0x00ff


	//----- nvinfo : EIATTR_NUM_BARRIERS
	.align		4
        /*0040*/ 	.byte	0x02, 0x4c
        /*0042*/ 	.byte	0x01
	.zero		1


	//----- nvinfo : EIATTR_MERCURY_ISA_VERSION
	.align		4
        /*0044*/ 	.byte	0x03, 0x5f
        /*0046*/ 	.short	0x0101


	//----- nvinfo : EIATTR_COOP_GROUP_MASK_REGIDS
	.align		4
        /*0048*/ 	.byte	0x04, 0x29
        /*004a*/ 	.short	(.L_127 - .L_126)


	//   ....[0]....
.L_126:
        /*004c*/ 	.word	0xffffffff


	//   ....[1]....
        /*0050*/ 	.word	0xffffffff


	//----- nvinfo : EIATTR_COOP_GROUP_INSTR_OFFSETS
	.align		4
.L_127:
        /*0054*/ 	.byte	0x04, 0x28
        /*0056*/ 	.short	(.L_129 - .L_128)


	//   ....[0]....
.L_128:
        /*0058*/ 	.word	0x00000140


	//   ....[1]....
        /*005c*/ 	.word	0x000001d0


	//----- nvinfo : EIATTR_VRC_CTA_INIT_COUNT
	.align		4
.L_129:
        /*0060*/ 	.byte	0x02, 0x4a
	.zero		1
	.zero		1


	//----- nvinfo : EIATTR_EXIT_INSTR_OFFSETS
	.align		4
        /*0064*/ 	.byte	0x04, 0x1c
        /*0066*/ 	.short	(.L_131 - .L_130)


	//   ....[0]....
.L_130:
        /*0068*/ 	.word	0x00000210


	//   ....[1]....
        /*006c*/ 	.word	0x00000290


	//----- nvinfo : EIATTR_CBANK_PARAM_SIZE
	.align		4
.L_131:
        /*0070*/ 	.byte	0x03, 0x19
        /*0072*/ 	.short	0x0014


	//----- nvinfo : EIATTR_PARAM_CBANK
	.align		4
        /*0074*/ 	.byte	0x04, 0x0a
        /*0076*/ 	.short	(.L_133 - .L_132)
	.align		4
.L_132:
        /*0078*/ 	.word	index@(.nv.constant0._Z7reduce2IfEvPT_S1_j)
        /*007c*/ 	.short	0x0380
        /*007e*/ 	.short	0x0014


	//----- nvinfo : EIATTR_SW_WAR
	.align		4
.L_133:
        /*0080*/ 	.byte	0x04, 0x36
        /*0082*/ 	.short	(.L_135 - .L_134)
.L_134:
        /*0084*/ 	.word	0x00000008
.L_135:


//--------------------- .nv.info._Z7reduce1IfEvPT_S1_j --------------------------
	.section	.nv.info._Z7reduce1IfEvPT_S1_j,"",@"SHT_CUDA_INFO"
	.sectionflags	@""
	.align	4


	//----- nvinfo : EIATTR_CUDA_API_VERSION
	.align		4
        /*0000*/ 	.byte	0x04, 0x37
        /*0002*/ 	.short	(.L_137 - .L_136)
.L_136:
        /*0004*/ 	.word	0x00000082


	//----- nvinfo : EIATTR_KPARAM_INFO
	.align		4
.L_137:
        /*0008*/ 	.byte	0x04, 0x17
        /*000a*/ 	.short	(.L_139 - .L_138)
.L_138:
        /*000c*/ 	.word	0x00000000
        /*0010*/ 	.short	0x0002
        /*0012*/ 	.short	0x0010
        /*0014*/ 	.byte	0x00, 0xf0, 0x11, 0x00


	//----- nvinfo : EIATTR_KPARAM_INFO
	.align		4
.L_139:
        /*0018*/ 	.byte	0x04, 0x17
        /*001a*/ 	.short	(.L_141 - .L_140)
.L_140:
        /*001c*/ 	.word	0x00000000
        /*0020*/ 	.short	0x0001
        /*0022*/ 	.short	0x0008
        /*0024*/ 	.byte	0x00, 0xf5, 0x21, 0x00


	//----- nvinfo : EIATTR_KPARAM_INFO
	.align		4
.L_141:
        /*0028*/ 	.byte	0x04, 0x17
        /*002a*/ 	.short	(.L_143 - .L_142)
.L_142:
        /*002c*/ 	.word	0x00000000
        /*0030*/ 	.short	0x0000
        /*0032*/ 	.short	0x0000
        /*0034*/ 	.byte	0x00, 0xf5, 0x21, 0x00


	//----- nvinfo : EIATTR_SPARSE_MMA_MASK
	.align		4
.L_143:
        /*0038*/ 	.byte	0x03, 0x50
        /*003a*/ 	.short	0x0000


	//----- nvinfo : EIATTR_MAXREG_COUNT
	.align		4
        /*003c*/ 	.byte	0x03, 0x1b
        /*003e*/ 	.short	0x00ff


	//----- nvinfo : EIATTR_NUM_BARRIERS
	.align		4
        /*0040*/ 	.byte	0x02, 0x4c
        /*0042*/ 	.byte	0x01
	.zero		1


	//----- nvinfo : EIATTR_MERCURY_ISA_VERSION
	.align		4
        /*0044*/ 	.byte	0x03, 0x5f
        /*0046*/ 	.short	0x0101


	//----- nvinfo : EIATTR_COOP_GROUP_MASK_REGIDS
	.align		4
        /*0048*/ 	.byte	0x04, 0x29
        /*004a*/ 	.short	(.L_145 - .L_144)


	//   ....[0]....
.L_144:
        /*004c*/ 	.word	0xffffffff


	//   ....[1]....
        /*0050*/ 	.word	0xffffffff


	//----- nvinfo : EIATTR_COOP_GROUP_INSTR_OFFSETS
	.align		4
.L_145:
        /*0054*/ 	.byte	0x04, 0x28
        /*0056*/ 	.short	(.L_147 - .L_146)


	//   ....[0]....
.L_146:
        /*0058*/ 	.word	0x00000130


	//   ....[1]....
        /*005c*/ 	.word	0x00000220


	//----- nvinfo : EIATTR_VRC_CTA_INIT_COUNT
	.align		4
.L_147:
        /*0060*/ 	.byte	0x02, 0x4a
	.zero		1
	.zero		1


	//----- nvinfo : EIATTR_EXIT_INSTR_OFFSETS
	.align		4
        /*0064*/ 	.byte	0x04, 0x1c
        /*0066*/ 	.short	(.L_149 - .L_148)


	//   ....[0]....
.L_148:
        /*0068*/ 	.word	0x00000240


	//   ....[1]....
        /*006c*/ 	.word	0x000002c0


	//----- nvinfo : EIATTR_CBANK_PARAM_SIZE
	.align		4
.L_149:
        /*0070*/ 	.byte	0x03, 0x19
        /*0072*/ 	.short	0x0014


	//----- nvinfo : EIATTR_PARAM_CBANK
	.align		4
        /*0074*/ 	.byte	0x04, 0x0a
        /*0076*/ 	.short	(.L_151 - .L_150)
	.align		4
.L_150:
        /*0078*/ 	.word	index@(.nv.constant0._Z7reduce1IfEvPT_S1_j)
        /*007c*/ 	.short	0x0380
        /*007e*/ 	.short	0x0014


	//----- nvinfo : EIATTR_SW_WAR
	.align		4
.L_151:
        /*0080*/ 	.byte	0x04, 0x36
        /*0082*/ 	.short	(.L_153 - .L_152)
.L_152:
        /*0084*/ 	.word	0x00000008
.L_153:


//--------------------- .nv.info._Z7reduce0IfEvPT_S1_j --------------------------
	.section	.nv.info._Z7reduce0IfEvPT_S1_j,"",@"SHT_CUDA_INFO"
	.sectionflags	@""
	.align	4


	//----- nvinfo : EIATTR_CUDA_API_VERSION
	.align		4
        /*0000*/ 	.byte	0x04, 0x37
        /*0002*/ 	.short	(.L_155 - .L_154)
.L_154:
        /*0004*/ 	.word	0x00000082


	//----- nvinfo : EIATTR_KPARAM_INFO
	.align		4
.L_155:
        /*0008*/ 	.byte	0x04, 0x17
        /*000a*/ 	.short	(.L_157 - .L_156)
.L_156:
        /*000c*/ 	.word	0x00000000
        /*0010*/ 	.short	0x0002
        /*0012*/ 	.short	0x0010
        /*0014*/ 	.byte	0x00, 0xf0, 0x11, 0x00


	//----- nvinfo : EIATTR_KPARAM_INFO
	.align		4
.L_157:
        /*0018*/ 	.byte	0x04, 0x17
        /*001a*/ 	.short	(.L_159 - .L_158)
.L_158:
        /*001c*/ 	.word	0x00000000
        /*0020*/ 	.short	0x0001
        /*0022*/ 	.short	0x0008
        /*0024*/ 	.byte	0x00, 0xf5, 0x21, 0x00


	//----- nvinfo : EIATTR_KPARAM_INFO
	.align		4
.L_159:
        /*0028*/ 	.byte	0x04, 0x17
        /*002a*/ 	.short	(.L_161 - .L_160)
.L_160:
        /*002c*/ 	.word	0x00000000
        /*0030*/ 	.short	0x0000
        /*0032*/ 	.short	0x0000
        /*0034*/ 	.byte	0x00, 0xf5, 0x21, 0x00


	//----- nvinfo : EIATTR_SPARSE_MMA_MASK
	.align		4
.L_161:
        /*0038*/ 	.byte	0x03, 0x50
        /*003a*/ 	.short	0x0000


	//----- nvinfo : EIATTR_MAXREG_COUNT
	.align		4
        /*003c*/ 	.byte	0x03, 0x1b
        /*003e*/ 	.short	0x00ff


	//----- nvinfo : EIATTR_NUM_BARRIERS
	.align		4
        /*0040*/ 	.byte	0x02, 0x4c
        /*0042*/ 	.byte	0x01
	.zero		1


	//----- nvinfo : EIATTR_MERCURY_ISA_VERSION
	.align		4
        /*0044*/ 	.byte	0x03, 0x5f
        /*0046*/ 	.short	0x0101


	//----- nvinfo : EIATTR_COOP_GROUP_MASK_REGIDS
	.align		4
        /*0048*/ 	.byte	0x04, 0x29
        /*004a*/ 	.short	(.L_163 - .L_162)


	//   ....[0]....
.L_162:
        /*004c*/ 	.word	0xffffffff


	//   ....[1]....
        /*0050*/ 	.word	0xffffffff


	//----- nvinfo : EIATTR_COOP_GROUP_INSTR_OFFSETS
	.align		4
.L_163:
        /*0054*/ 	.byte	0x04, 0x28
        /*0056*/ 	.short	(.L_165 - .L_164)


	//   ....[0]....
.L_164:
        /*0058*/ 	.word	0x00000130


	//   ....[1]....
        /*005c*/ 	.word	0x000001f0


	//----- nvinfo : EIATTR_VRC_CTA_INIT_COUNT
	.align		4
.L_165:
        /*0060*/ 	.byte	0x02, 0x4a
	.zero		1
	.zero		1


	//----- nvinfo : EIATTR_EXIT_INSTR_OFFSETS
	.align		4
        /*0064*/ 	.byte	0x04, 0x1c
        /*0066*/ 	.short	(.L_167 - .L_166)


	//   ....[0]....
.L_166:
        /*0068*/ 	.word	0x00000220


	//   ....[1]....
        /*006c*/ 	.word	0x000002a0


	//----- nvinfo : EIATTR_CBANK_PARAM_SIZE
	.align		4
.L_167:
        /*0070*/ 	.byte	0x03, 0x19
        /*0072*/ 	.short	0x0014


	//----- nvinfo : EIATTR_PARAM_CBANK
	.align		4
        /*0074*/ 	.byte	0x04, 0x0a
        /*0076*/ 	.short	(.L_169 - .L_168)
	.align		4
.L_168:
        /*0078*/ 	.word	index@(.nv.constant0._Z7reduce0IfEvPT_S1_j)
        /*007c*/ 	.short	0x0380
        /*007e*/ 	.short	0x0014


	//----- nvinfo : EIATTR_SW_WAR
	.align		4
.L_169:
        /*0080*/ 	.byte	0x04, 0x36
        /*0082*/ 	.short	(.L_171 - .L_170)
.L_170:
        /*0084*/ 	.word	0x00000008
.L_171:


//--------------------- .nv.info._Z7reduce2IiEvPT_S1_j --------------------------
	.section	.nv.info._Z7reduce2IiEvPT_S1_j,"",@"SHT_CUDA_INFO"
	.sectionflags	@""
	.align	4


	//----- nvinfo : EIATTR_CUDA_API_VERSION
	.align		4
        /*0000*/ 	.byte	0x04, 0x37
        /*0002*/ 	.short	(.L_173 - .L_172)
.L_172:
        /*0004*/ 	.word	0x00000082


	//----- nvinfo : EIATTR_KPARAM_INFO
	.align		4
.L_173:
        /*0008*/ 	.byte	0x04, 0x17
        /*000a*/ 	.short	(.L_175 - .L_174)
.L_174:
        /*000c*/ 	.word	0x00000000
        /*0010*/ 	.short	0x0002
        /*0012*/ 	.short	0x0010
        /*0014*/ 	.byte	0x00, 0xf0, 0x11, 0x00


	//----- nvinfo : EIATTR_KPARAM_INFO
	.align		4
.L_175:
        /*0018*/ 	.byte	0x04, 0x17
        /*001a*/ 	.short	(.L_177 - .L_176)
.L_176:
        /*001c*/ 	.word	0x00000000
        /*0020*/ 	.short	0x0001
        /*0022*/ 	.short	0x0008
        /*0024*/ 	.byte	0x00, 0xf5, 0x21, 0x00


	//----- nvinfo : EIATTR_KPARAM_INFO
	.align		4
.L_177:
        /*0028*/ 	.byte	0x04, 0x17
        /*002a*/ 	.short	(.L_179 - .L_178)
.L_178:
        /*002c*/ 	.word	0x00000000
        /*0030*/ 	.short	0x0000
        /*0032*/ 	.short	0x0000
        /*0034*/ 	.byte	0x00, 0xf5, 0x21, 0x00


	//----- nvinfo : EIATTR_SPARSE_MMA_MASK
	.align		4
.L_179:
        /*0038*/ 	.byte	0x03, 0x50
        /*003a*/ 	.short	0x0000


	//----- nvinfo : EIATTR_MAXREG_COUNT
	.align		4
        /*003c*/ 	.byte	0x03, 0x1b
        /*003e*/ 	.short	0x00ff


	//----- nvinfo : EIATTR_NUM_BARRIERS
	.align		4
        /*0040*/ 	.byte	0x02, 0x4c
        /*0042*/ 	.byte	0x01
	.zero		1


	//----- nvinfo : EIATTR_MERCURY_ISA_VERSION
	.align		4
        /*0044*/ 	.byte	0x03, 0x5f
        /*0046*/ 	.short	0x0101


	//----- nvinfo : EIATTR_COOP_GROUP_MASK_REGIDS
	.align		4
        /*0048*/ 	.byte	0x04, 0x29
        /*004a*/ 	.short	(.L_181 - .L_180)


	//   ....[0]....
.L_180:
        /*004c*/ 	.word	0xffffffff


	//   ....[1]....
        /*0050*/ 	.word	0xffffffff


	//----- nvinfo : EIATTR_COOP_GROUP_INSTR_OFFSETS
	.align		4
.L_181:
        /*0054*/ 	.byte	0x04, 0x28
        /*0056*/ 	.short	(.L_183 - .L_182)


	//   ....[0]....
.L_182:
        /*0058*/ 	.word	0x00000140


	//   ....[1]....
        /*005c*/ 	.word	0x000001d0


	//----- nvinfo : EIATTR_VRC_CTA_INIT_COUNT
	.align		4
.L_183:
        /*0060*/ 	.byte	0x02, 0x4a
	.zero		1
	.zero		1


	//----- nvinfo : EIATTR_EXIT_INSTR_OFFSETS
	.align		4
        /*0064*/ 	.byte	0x04, 0x1c
        /*0066*/ 	.short	(.L_185 - .L_184)


	//   ....[0]....
.L_184:
        /*0068*/ 	.word	0x00000210


	//   ....[1]....
        /*006c*/ 	.word	0x00000290


	//----- nvinfo : EIATTR_CBANK_PARAM_SIZE
	.align		4
.L_185:
        /*0070*/ 	.byte	0x03, 0x19
        /*0072*/ 	.short	0x0014


	//----- nvinfo : EIATTR_PARAM_CBANK
	.align		4
        /*0074*/ 	.byte	0x04, 0x0a
        /*0076*/ 	.short	(.L_187 - .L_186)
	.align		4
.L_186:
        /*0078*/ 	.word	index@(.nv.constant0._Z7reduce2IiEvPT_S1_j)
        /*007c*/ 	.short	0x0380
        /*007e*/ 	.short	0x0014


	//----- nvinfo : EIATTR_SW_WAR
	.align		4
.L_187:
        /*0080*/ 	.byte	0x04, 0x36
        /*0082*/ 	.short	(.L_189 - .L_188)
.L_188:
        /*0084*/ 	.word	0x00000008
.L_189:


//--------------------- .nv.info._Z7reduce1IiEvPT_S1_j --------------------------
	.section	.nv.info._Z7reduce1IiEvPT_S1_j,"",@"SHT_CUDA_INFO"
	.sectionflags	@""
	.align	4


	//----- nvinfo : EIATTR_CUDA_API_VERSION
	.align		4
        /*0000*/ 	.byte	0x04, 0x37
        /*0002*/ 	.short	(.L_191 - .L_190)
.L_190:
        /*0004*/ 	.word	0x00000082


	//----- nvinfo : EIATTR_KPARAM_INFO
	.align		4
.L_191:
        /*0008*/ 	.byte	0x04, 0x17
        /*000a*/ 	.short	(.L_193 - .L_192)
.L_192:
        /*000c*/ 	.word	0x00000000
        /*0010*/ 	.short	0x0002
        /*0012*/ 	.short	0x0010
        /*0014*/ 	.byte	0x00, 0xf0, 0x11, 0x00


	//----- nvinfo : EIATTR_KPARAM_INFO
	.align		4
.L_193:
        /*0018*/ 	.byte	0x04, 0x17
        /*001a*/ 	.short	(.L_195 - .L_194)
.L_194:
        /*001c*/ 	.word	0x00000000
        /*0020*/ 	.short	0x0001
        /*0022*/ 	.short	0x0008
        /*0024*/ 	.byte	0x00, 0xf5, 0x21, 0x00


	//----- nvinfo : EIATTR_KPARAM_INFO
	.align		4
.L_195:
        /*0028*/ 	.byte	0x04, 0x17
        /*002a*/ 	.short	(.L_197 - .L_196)
.L_196:
        /*002c*/ 	.word	0x00000000
        /*0030*/ 	.short	0x0000
        /*0032*/ 	.short	0x0000
        /*0034*/ 	.byte	0x00, 0xf5, 0x21, 0x00


	//----- nvinfo : EIATTR_SPARSE_MMA_MASK
	.align		4
.L_197:
        /*0038*/ 	.byte	0x03, 0x50
        /*003a*/ 	.short	0x0000


	//----- nvinfo : EIATTR_MAXREG_COUNT
	.align		4
        /*003c*/ 	.byte	0x03, 0x1b
        /*003e*/ 	.short	0x00ff


	//----- nvinfo : EIATTR_NUM_BARRIERS
	.align		4
        /*0040*/ 	.byte	0x02, 0x4c
        /*0042*/ 	.byte	0x01
	.zero		1


	//----- nvinfo : EIATTR_MERCURY_ISA_VERSION
	.align		4
        /*0044*/ 	.byte	0x03, 0x5f
        /*0046*/ 	.short	0x0101


	//----- nvinfo : EIATTR_COOP_GROUP_MASK_REGIDS
	.align		4
        /*0048*/ 	.byte	0x04, 0x29
        /*004a*/ 	.short	(.L_199 - .L_198)


	//   ....[0]....
.L_198:
        /*004c*/ 	.word	0xffffffff


	//   ....[1]....
        /*0050*/ 	.word	0xffffffff


	//----- nvinfo : EIATTR_COOP_GROUP_INSTR_OFFSETS
	.align		4
.L_199:
        /*0054*/ 	.byte	0x04, 0x28
        /*0056*/ 	.short	(.L_201 - .L_200)


	//   ....[0]....
.L_200:
        /*0058*/ 	.word	0x00000130


	//   ....[1]....
        /*005c*/ 	.word	0x00000220


	//----- nvinfo : EIATTR_VRC_CTA_INIT_COUNT
	.align		4
.L_201:
        /*0060*/ 	.byte	0x02, 0x4a
	.zero		1
	.zero		1


	//----- nvinfo : EIATTR_EXIT_INSTR_OFFSETS
	.align		4
        /*0064*/ 	.byte	0x04, 0x1c
        /*0066*/ 	.short	(.L_203 - .L_202)


	//   ....[0]....
.L_202:
        /*0068*/ 	.word	0x00000240


	//   ....[1]....
        /*006c*/ 	.word	0x000002c0


	//----- nvinfo : EIATTR_CBANK_PARAM_SIZE
	.align		4
.L_203:
        /*0070*/ 	.byte	0x03, 0x19
        /*0072*/ 	.short	0x0014


	//----- nvinfo : EIATTR_PARAM_CBANK
	.align		4
        /*0074*/ 	.byte	0x04, 0x0a
        /*0076*/ 	.short	(.L_205 - .L_204)
	.align		4
.L_204:
        /*0078*/ 	.word	index@(.nv.constant0._Z7reduce1IiEvPT_S1_j)
        /*007c*/ 	.short	0x0380
        /*007e*/ 	.short	0x0014


	//----- nvinfo : EIATTR_SW_WAR
	.align		4
.L_205:
        /*0080*/ 	.byte	0x04, 0x36
        /*0082*/ 	.short	(.L_207 - .L_206)
.L_206:
        /*0084*/ 	.word	0x00000008
.L_207:


//--------------------- .nv.info._Z7reduce0IiEvPT_S1_j --------------------------
	.section	.nv.info._Z7reduce0IiEvPT_S1_j,"",@"SHT_CUDA_INFO"
	.sectionflags	@""
	.align	4


	//----- nvinfo : EIATTR_CUDA_API_VERSION
	.align		4
        /*0000*/ 	.byte	0x04, 0x37
        /*0002*/ 	.short	(.L_209 - .L_208)
.L_208:
        /*0004*/ 	.word	0x00000082


	//----- nvinfo : EIATTR_KPARAM_INFO
	.align		4
.L_209:
        /*0008*/ 	.byte	0x04, 0x17
        /*000a*/ 	.short	(.L_211 - .L_210)
.L_210:
        /*000c*/ 	.word	0x00000000
        /*0010*/ 	.short	0x0002
        /*0012*/ 	.short	0x0010
        /*0014*/ 	.byte	0x00, 0xf0, 0x11, 0x00


	//----- nvinfo : EIATTR_KPARAM_INFO
	.align		4
.L_211:
        /*0018*/ 	.byte	0x04, 0x17
        /*001a*/ 	.short	(.L_213 - .L_212)
.L_212:
        /*001c*/ 	.word	0x00000000
        /*0020*/ 	.short	0x0001
        /*0022*/ 	.short	0x0008
        /*0024*/ 	.byte	0x00, 0xf5, 0x21, 0x00


	//----- nvinfo : EIATTR_KPARAM_INFO
	.align		4
.L_213:
        /*0028*/ 	.byte	0x04, 0x17
        /*002a*/ 	.short	(.L_215 - .L_214)
.L_214:
        /*002c*/ 	.word	0x00000000
        /*0030*/ 	.short	0x0000
        /*0032*/ 	.short	0x0000
        /*0034*/ 	.byte	0x00, 0xf5, 0x21, 0x00


	//----- nvinfo : EIATTR_SPARSE_MMA_MASK
	.align		4
.L_215:
        /*0038*/ 	.byte	0x03, 0x50
        /*003a*/ 	.short	0x0000


	//----- nvinfo : EIATTR_MAXREG_COUNT
	.align		4
        /*003c*/ 	.byte	0x03, 0x1b
        /*003e*/ 	.short	0x00ff


	//----- nvinfo : EIATTR_NUM_BARRIERS
	.align		4
        /*0040*/ 	.byte	0x02, 0x4c
        /*0042*/ 	.byte	0x01
	.zero		1


	//----- nvinfo : EIATTR_MERCURY_ISA_VERSION
	.align		4
        /*0044*/ 	.byte	0x03, 0x5f
        /*0046*/ 	.short	0x0101


	//----- nvinfo : EIATTR_COOP_GROUP_MASK_REGIDS
	.align		4
        /*0048*/ 	.byte	0x04, 0x29
        /*004a*/ 	.short	(.L_217 - .L_216)


	//   ....[0]....
.L_216:
        /*004c*/ 	.word	0xffffffff


	//   ....[1]....
        /*0050*/ 	.word	0xffffffff


	//----- nvinfo : EIATTR_COOP_GROUP_INSTR_OFFSETS
	.align		4
.L_217:
        /*0054*/ 	.byte	0x04, 0x28
        /*0056*/ 	.short	(.L_219 - .L_218)


	//   ....[0]....
.L_218:
        /*0058*/ 	.word	0x00000130


	//   ....[1]....
        /*005c*/ 	.word	0x000001f0


	//----- nvinfo : EIATTR_VRC_CTA_INIT_COUNT
	.align		4
.L_219:
        /*0060*/ 	.byte	0x02, 0x4a
	.zero		1
	.zero		1


	//----- nvinfo : EIATTR_EXIT_INSTR_OFFSETS
	.align		4
        /*0064*/ 	.byte	0x04, 0x1c
        /*0066*/ 	.short	(.L_221 - .L_220)


	//   ....[0]....
.L_220:
        /*0068*/ 	.word	0x00000220


	//   ....[1]....
        /*006c*/ 	.word	0x000002a0


	//----- nvinfo : EIATTR_CBANK_PARAM_SIZE
	.align		4
.L_221:
        /*0070*/ 	.byte	0x03, 0x19
        /*0072*/ 	.short	0x0014


	//----- nvinfo : EIATTR_PARAM_CBANK
	.align		4
        /*0074*/ 	.byte	0x04, 0x0a
        /*0076*/ 	.short	(.L_223 - .L_222)
	.align		4
.L_222:
        /*0078*/ 	.word	index@(.nv.constant0._Z7reduce0IiEvPT_S1_j)
        /*007c*/ 	.short	0x0380
        /*007e*/ 	.short	0x0014


	//----- nvinfo : EIATTR_SW_WAR
	.align		4
.L_223:
        /*0080*/ 	.byte	0x04, 0x36
        /*0082*/ 	.short	(.L_225 - .L_224)
.L_224:
        /*0084*/ 	.word	0x00000008
.L_225:


//--------------------- .nv.callgraph             --------------------------
	.section	.nv.callgraph,"",@"SHT_CUDA_CALLGRAPH"
	.align	4
	.sectionentsize	8
	.align		4
        /*0000*/ 	.word	0x00000000
	.align		4
        /*0004*/ 	.word	0xffffffff
	.align		4
        /*0008*/ 	.word	0x00000000
	.align		4
        /*000c*/ 	.word	0xfffffffe
	.align		4
        /*0010*/ 	.word	0x00000000
	.align		4
        /*0014*/ 	.word	0xfffffffd
	.align		4
        /*0018*/ 	.word	0x00000000
	.align		4
        /*001c*/ 	.word	0xfffffffc


//--------------------- .nv.constant4             --------------------------
	.section	.nv.constant4,"a",@progbits
	.align	8
	.align		8
.nv.constant4:
        /*0000*/ 	.dword	_ZN40_INTERNAL_02bd9b66_4_k_cu_f7b5c639_934504cuda3std3__442_GLOBAL__N__02bd9b66_4_k_cu_f7b5c639_934506ignoreE
	.align		8
        /*0008*/ 	.dword	_ZN40_INTERNAL_02bd9b66_4_k_cu_f7b5c639_934504cuda3std3__45__cpo5beginE
	.align		8
        /*0010*/ 	.dword	_ZN40_INTERNAL_02bd9b66_4_k_cu_f7b5c639_934504cuda3std3__45__cpo3endE
	.align		8
        /*0018*/ 	.dword	_ZN40_INTERNAL_02bd9b66_4_k_cu_f7b5c639_934504cuda3std3__45__cpo6cbeginE
	.align		8
        /*0020*/ 	.dword	_ZN40_INTERNAL_02bd9b66_4_k_cu_f7b5c639_934504cuda3std3__45__cpo4cendE
	.align		8
        /*0028*/ 	.dword	_ZN40_INTERNAL_02bd9b66_4_k_cu_f7b5c639_934504cuda3std3__419piecewise_constructE
	.align		8
        /*0030*/ 	.dword	_ZN40_INTERNAL_02bd9b66_4_k_cu_f7b5c639_934504cuda3std3__48in_placeE
	.align		8
        /*0038*/ 	.dword	_ZN40_INTERNAL_02bd9b66_4_k_cu_f7b5c639_934504cuda3std6ranges3__45__cpo4swapE
	.align		8
        /*0040*/ 	.dword	_ZN40_INTERNAL_02bd9b66_4_k_cu_f7b5c639_934504cuda3std6ranges3__45__cpo9iter_moveE
	.align		8
        /*0048*/ 	.dword	_ZN40_INTERNAL_02bd9b66_4_k_cu_f7b5c639_934504cuda3std6ranges3__45__cpo7advanceE


//--------------------- .text._Z7reduce2IdEvPT_S1_j --------------------------
	.section	.text._Z7reduce2IdEvPT_S1_j,"ax",@progbits
	.align	128
        .global         _Z7reduce2IdEvPT_S1_j
        .type           _Z7reduce2IdEvPT_S1_j,@function
        .size           _Z7reduce2IdEvPT_S1_j,(.L_x_27 - _Z7reduce2IdEvPT_S1_j)
        .other          _Z7reduce2IdEvPT_S1_j,@"STO_CUDA_ENTRY STV_DEFAULT"
_Z7reduce2IdEvPT_S1_j:
.text._Z7reduce2IdEvPT_S1_j:
[----:B------:R-:W-:Y:S01]  /*0000*/  LDC R1, c[0x0][0x37c] ;  /* 0x0000df00ff017b82 */ /* 0x000fe20000000800 */
[----:B------:R-:W0:Y:S01]  /*0010*/  S2R R8, SR_TID.X ;  /* 0x0000000000087919 */ /* 0x000e220000002100 */
[----:B------:R-:W0:Y:S01]  /*0020*/  LDCU UR8, c[0x0][0x360] ;  /* 0x00006c00ff0877ac */ /* 0x000e220008000800 */
[----:B------:R-:W-:Y:S01]  /*0030*/  CS2R R2, SRZ ;  /* 0x0000000000027805 */ /* 0x000fe2000001ff00 */
[----:B------:R-:W0:Y:S01]  /*0040*/  S2R R9, SR_CTAID.X ;  /* 0x0000000000097919 */ /* 0x000e220000002500 */
[----:B------:R-:W1:Y:S01]  /*0050*/  LDCU UR4, c[0x0][0x390] ;  /* 0x00007200ff0477ac */ /* 0x000e620008000800 */
[----:B------:R-:W2:Y:S01]  /*0060*/  LDCU.64 UR6, c[0x0][0x358] ;  /* 0x00006b00ff0677ac */ /* 0x000ea20008000a00 */
[----:B0-----:R-:W-:-:S05]  /*0070*/  IMAD R7, R9, UR8, R8 ;  /* 0x0000000809077c24 */ /* 0x001fca000f8e0208 */
[----:B-1----:R-:W-:-:S13]  /*0080*/  ISETP.GE.U32.AND P0, PT, R7, UR4, PT ;  /* 0x0000000407007c0c */ /* 0x002fda000bf06070 */
[----:B------:R-:W0:Y:S02]  /*0090*/  @!P0 LDC.64 R4, c[0x0][0x380] ;  /* 0x0000e000ff048b82 */ /* 0x000e240000000a00 */
[----:B0-----:R-:W-:-:S05]  /*00a0*/  @!P0 IMAD.WIDE.U32 R4, R7, 0x8, R4 ;  /* 0x0000000807048825 */ /* 0x001fca00078e0004 */
[----:B--2---:R-:W2:Y:S01]  /*00b0*/  @!P0 LDG.E.64 R2, desc[UR6][R4.64] ;  /* 0x0000000604028981 */ /* 0x004ea2000c1e1b00 */
[----:B------:R-:W0:Y:S01]  /*00c0*/  S2UR UR5, SR_CgaCtaId ;  /* 0x00000000000579c3 */ /* 0x000e220000008800 */
[----:B------:R-:W-:Y:S01]  /*00d0*/  IMAD.U32 R0, RZ, RZ, UR8 ;  /* 0x00000008ff007e24 */ /* 0x000fe2000f8e00ff */
[----:B------:R-:W-:Y:S01]  /*00e0*/  UMOV UR4, 0x400 ;  /* 0x0000040000047882 */ /* 0x000fe20000000000 */
[----:B------:R-:W-:-:S03]  /*00f0*/  ISETP.NE.AND P0, PT, R8, RZ, PT ;  /* 0x000000ff0800720c */ /* 0x000fc60003f05270 */
[----:B------:R-:W-:Y:S01]  /*0100*/  ISETP.GE.U32.AND P1, PT, R0, 0x2, PT ;  /* 0x000000020000780c */ /* 0x000fe20003f26070 */
[----:B0-----:R-:W-:-:S06]  /*0110*/  ULEA UR4, UR5, UR4, 0x18 ;  /* 0x0000000405047291 */ /* 0x001fcc000f8ec0ff */
[----:B------:R-:W-:-:S05]  /*0120*/  LEA R7, R8, UR4, 0x3 ;  /* 0x0000000408077c11 */ /* 0x000fca000f8e18ff */
[----:B--2---:R0:W-:Y:S01]  /*0130*/  STS.64 [R7], R2 ;  /* 0x0000000207007388 */ /* 0x0041e20000000a00 */
[----:B------:R-:W-:Y:S06]  /*0140*/  BAR.SYNC.DEFER_BLOCKING 0x0 ;  /* 0x0000000000007b1d */ /* 0x000fec0000010000 */
[----:B------:R-:W-:Y:S05]  /*0150*/  @!P1 BRA `(.L_x_0) ;  /* 0x00000000002c9947 */ /* 0x000fea0003800000 */
.L_x_1:
[----:B------:R-:W-:-:S04]  /*0160*/  SHF.R.U32.HI R10, RZ, 0x1, R0 ;  /* 0x00000001ff0a7819 */ /* 0x000fc80000011600 */
[----:B------:R-:W-:-:S13]  /*0170*/  ISETP.GE.U32.AND P1, PT, R8, R10, PT ;  /* 0x0000000a0800720c */ /* 0x000fda0003f26070 */
[----:B------:R-:W-:Y:S01]  /*0180*/  @!P1 IMAD R6, R10, 0x8, R7 ;  /* 0x000000080a069824 */ /* 0x000fe200078e0207 */
[----:B------:R-:W-:Y:S04]  /*0190*/  @!P1 LDS.64 R4, [R7] ;  /* 0x0000000007049984 */ /* 0x000fe80000000a00 */
[----:B0-----:R-:W0:Y:S02]  /*01a0*/  @!P1 LDS.64 R2, [R6] ;  /* 0x0000000006029984 */ /* 0x001e240000000a00 */
[----:B0-----:R-:W-:-:S07]  /*01b0*/  @!P1 DADD R2, R2, R4 ;  /* 0x0000000002029229 */ /* 0x001fce0000000004 */
[----:B------:R1:W-:Y:S01]  /*01c0*/  @!P1 STS.64 [R7], R2 ;  /* 0x0000000207009388 */ /* 0x0003e20000000a00 */
[----:B------:R-:W-:Y:S01]  /*01d0*/  BAR.SYNC.DEFER_BLOCKING 0x0 ;  /* 0x0000000000007b1d */ /* 0x000fe20000010000 */
[----:B------:R-:W-:Y:S01]  /*01e0*/  ISETP.GT.U32.AND P1, PT, R0, 0x3, PT ;  /* 0x000000030000780c */ /* 0x000fe20003f24070 */
[----:B------:R-:W-:-:S12]  /*01f0*/  IMAD.MOV.U32 R0, RZ, RZ, R10 ;  /* 0x000000ffff007224 */ /* 0x000fd800078e000a */
[----:B-1----:R-:W-:Y:S05]  /*0200*/  @P1 BRA `(.L_x_1) ;  /* 0xfffffffc00d41947 */ /* 0x002fea000383ffff */
.L_x_0:
[----:B------:R-:W-:Y:S05]  /*0210*/  @P0 EXIT ;  /* 0x000000000000094d */ /* 0x000fea0003800000 */
[----:B------:R-:W1:Y:S01]  /*0220*/  S2UR UR5, SR_CgaCtaId ;  /* 0x00000000000579c3 */ /* 0x000e620000008800 */
[----:B------:R-:W-:-:S07]  /*0230*/  UMOV UR4, 0x400 ;  /* 0x0000040000047882 */ /* 0x000fce0000000000 */
[----:B------:R-:W2:Y:S01]  /*0240*/  LDC.64 R4, c[0x0][0x388] ;  /* 0x0000e200ff047b82 */ /* 0x000ea20000000a00 */
[----:B-1----:R-:W-:Y:S01]  /*0250*/  ULEA UR4, UR5, UR4, 0x18 ;  /* 0x0000000405047291 */ /* 0x002fe2000f8ec0ff */
[----:B--2---:R-:W-:-:S08]  /*0260*/  IMAD.WIDE.U32 R4, R9, 0x8, R4 ;  /* 0x0000000809047825 */ /* 0x004fd000078e0004 */
[----:B0-----:R-:W0:Y:S04]  /*0270*/  LDS.64 R2, [UR4] ;  /* 0x00000004ff027984 */ /* 0x001e280008000a00 */
[----:B0-----:R-:W-:Y:S01]  /*0280*/  STG.E.64 desc[UR6][R4.64], R2 ;  /* 0x0000000204007986 */ /* 0x001fe2000c101b06 */
[----:B------:R-:W-:Y:S05]  /*0290*/  EXIT ;  /* 0x000000000000794d */ /* 0x000fea0003800000 */
.L_x_2:
[----:B------:R-:W-:-:S00]  /*02a0*/  BRA `(.L_x_2) ;  /* 0xfffffffc00fc7947 */ /* 0x000fc0000383ffff */
[----:B------:R-:W-:-:S00]  /*02b0*/  NOP ;  /* 0x0000000000007918 */ /* 0x000fc00000000000 */
        /* <DEDUP_REMOVED lines=12> */
.L_x_27:


//--------------------- .text._Z7reduce1IdEvPT_S1_j --------------------------
	.section	.text._Z7reduce1IdEvPT_S1_j,"ax",@progbits
	.align	128
        .global         _Z7reduce1IdEvPT_S1_j
        .type           _Z7reduce1IdEvPT_S1_j,@function
        .size           _Z7reduce1IdEvPT_S1_j,(.L_x_28 - _Z7reduce1IdEvPT_S1_j)
        .other          _Z7reduce1IdEvPT_S1_j,@"STO_CUDA_ENTRY STV_DEFAULT"
_Z7reduce1IdEvPT_S1_j:
.text._Z7reduce1IdEvPT_S1_j:
        /* <DEDUP_REMOVED lines=13> */
[----:B------:R-:W-:Y:S01]  /*00d0*/  UMOV UR4, 0x400 ;  /* 0x0000040000047882 */ /* 0x000fe20000000000 */
[----:B------:R-:W-:Y:S01]  /*00e0*/  UISETP.GE.U32.AND UP0, UPT, UR7, 0x2, UPT ;  /* 0x000000020700788c */ /* 0x000fe2000bf06070 */
[----:B------:R-:W-:Y:S01]  /*00f0*/  ISETP.NE.AND P1, PT, R6, RZ, PT ;  /* 0x000000ff0600720c */ /* 0x000fe20003f25270 */
[----:B0-----:R-:W-:-:S06]  /*0100*/  ULEA UR4, UR5, UR4, 0x18 ;  /* 0x0000000405047291 */ /* 0x001fcc000f8ec0ff */
[----:B------:R-:W-:-:S05]  /*0110*/  LEA R7, R6, UR4, 0x3 ;  /* 0x0000000406077c11 */ /* 0x000fca000f8e18ff */
[----:B--2---:R0:W-:Y:S01]  /*0120*/  STS.64 [R7], R2 ;  /* 0x0000000207007388 */ /* 0x0041e20000000a00 */
[----:B------:R-:W-:Y:S06]  /*0130*/  BAR.SYNC.DEFER_BLOCKING 0x0 ;  /* 0x0000000000007b1d */ /* 0x000fec0000010000 */
[----:B------:R-:W-:Y:S05]  /*0140*/  BRA.U !UP0, `(.L_x_3) ;  /* 0x00000001083c7547 */ /* 0x000fea000b800000 */
[----:B------:R-:W-:-:S05]  /*0150*/  UMOV UR5, 0x1 ;  /* 0x0000000100057882 */ /* 0x000fca0000000000 */
.L_x_4:
[----:B------:R-:W-:-:S04]  /*0160*/  USHF.L.U32 UR6, UR5, 0x1, URZ ;  /* 0x0000000105067899 */ /* 0x000fc800080006ff */
[----:B------:R-:W-:Y:S02]  /*0170*/  UISETP.GE.U32.AND UP0, UPT, UR6, UR7, UPT ;  /* 0x000000070600728c */ /* 0x000fe4000bf06070 */
[----:B01----:R-:W-:-:S05]  /*0180*/  IMAD R7, R6, UR6, RZ ;  /* 0x0000000606077c24 */ /* 0x003fca000f8e02ff */
[----:B------:R-:W-:-:S13]  /*0190*/  ISETP.GE.U32.AND P0, PT, R7, UR7, PT ;  /* 0x0000000707007c0c */ /* 0x000fda000bf06070 */
[C---:B------:R-:W-:Y:S01]  /*01a0*/  @!P0 VIADD R0, R7.reuse, UR5 ;  /* 0x0000000507008c36 */ /* 0x040fe20008000000 */
[----:B------:R-:W-:Y:S01]  /*01b0*/  @!P0 LEA R7, R7, UR4, 0x3 ;  /* 0x0000000407078c11 */ /* 0x000fe2000f8e18ff */
[----:B------:R-:W-:-:S03]  /*01c0*/  UMOV UR5, UR6 ;  /* 0x0000000600057c82 */ /* 0x000fc60008000000 */
[----:B------:R-:W-:Y:S01]  /*01d0*/  @!P0 LEA R0, R0, UR4, 0x3 ;  /* 0x0000000400008c11 */ /* 0x000fe2000f8e18ff */
[----:B------:R-:W-:Y:S04]  /*01e0*/  @!P0 LDS.64 R4, [R7] ;  /* 0x0000000007048984 */ /* 0x000fe80000000a00 */
[----:B------:R-:W0:Y:S02]  /*01f0*/  @!P0 LDS.64 R2, [R0] ;  /* 0x0000000000028984 */ /* 0x000e240000000a00 */
[----:B0-----:R-:W-:-:S07]  /*0200*/  @!P0 DADD R2, R2, R4 ;  /* 0x0000000002028229 */ /* 0x001fce0000000004 */
[----:B------:R1:W-:Y:S01]  /*0210*/  @!P0 STS.64 [R7], R2 ;  /* 0x0000000207008388 */ /* 0x0003e20000000a00 */
[----:B------:R-:W-:Y:S06]  /*0220*/  BAR.SYNC.DEFER_BLOCKING 0x0 ;  /* 0x0000000000007b1d */ /* 0x000fec0000010000 */
[----:B------:R-:W-:Y:S05]  /*0230*/  BRA.U !UP0, `(.L_x_4) ;  /* 0xfffffffd08c87547 */ /* 0x000fea000b83ffff */
.L_x_3:
[----:B------:R-:W-:Y:S05]  /*0240*/  @P1 EXIT ;  /* 0x000000000000194d */ /* 0x000fea0003800000 */
[----:B------:R-:W2:Y:S01]  /*0250*/  S2UR UR5, SR_CgaCtaId ;  /* 0x00000000000579c3 */ /* 0x000ea20000008800 */
[----:B------:R-:W-:-:S07]  /*0260*/  UMOV UR4, 0x400 ;  /* 0x0000040000047882 */ /* 0x000fce0000000000 */
[----:B------:R-:W3:Y:S01]  /*0270*/  LDC.64 R4, c[0x0][0x388] ;  /* 0x0000e200ff047b82 */ /* 0x000ee20000000a00 */
[----:B--2---:R-:W-:Y:S01]  /*0280*/  ULEA UR4, UR5, UR4, 0x18 ;  /* 0x0000000405047291 */ /* 0x004fe2000f8ec0ff */
[----:B---3--:R-:W-:-:S08]  /*0290*/  IMAD.WIDE.U32 R4, R9, 0x8, R4 ;  /* 0x0000000809047825 */ /* 0x008fd000078e0004 */
[----:B01----:R-:W0:Y:S04]  /*02a0*/  LDS.64 R2, [UR4] ;  /* 0x00000004ff027984 */ /* 0x003e280008000a00 */
[----:B0-----:R-:W-:Y:S01]  /*02b0*/  STG.E.64 desc[UR8][R4.64], R2 ;  /* 0x0000000204007986 */ /* 0x001fe2000c101b08 */
[----:B------:R-:W-:Y:S05]  /*02c0*/  EXIT ;  /* 0x000000000000794d */ /* 0x000fea0003800000 */
.L_x_5:
        /* <DEDUP_REMOVED lines=11> */
.L_x_28:


//--------------------- .text._Z7reduce0IdEvPT_S1_j --------------------------
	.section	.text._Z7reduce0IdEvPT_S1_j,"ax",@progbits
	.align	128
        .global         _Z7reduce0IdEvPT_S1_j
        .type           _Z7reduce0IdEvPT_S1_j,@function
        .size           _Z7reduce0IdEvPT_S1_j,(.L_x_29 - _Z7reduce0IdEvPT_S1_j)
        .other          _Z7reduce0IdEvPT_S1_j,@"STO_CUDA_ENTRY STV_DEFAULT"
_Z7reduce0IdEvPT_S1_j:
.text._Z7reduce0IdEvPT_S1_j:
        /* <DEDUP_REMOVED lines=21> */
[----:B------:R-:W-:-:S07]  /*0150*/  IMAD.MOV.U32 R0, RZ, RZ, 0x1 ;  /* 0x00000001ff007424 */ /* 0x000fce00078e00ff */
.L_x_7:
[----:B------:R-:W-:-:S05]  /*0160*/  IMAD.SHL.U32 R10, R0, 0x2, RZ ;  /* 0x00000002000a7824 */ /* 0x000fca00078e00ff */
[----:B0-----:R-:W-:-:S04]  /*0170*/  IADD3 R2, PT, PT, R10, -0x1, RZ ;  /* 0xffffffff0a027810 */ /* 0x001fc80007ffe0ff */
[----:B------:R-:W-:-:S13]  /*0180*/  LOP3.LUT P1, RZ, R2, R9, RZ, 0xc0, !PT ;  /* 0x0000000902ff7212 */ /* 0x000fda000782c0ff */
[----:B------:R-:W-:Y:S01]  /*0190*/  @!P1 IMAD R6, R0, 0x8, R7 ;  /* 0x0000000800069824 */ /* 0x000fe200078e0207 */
[----:B------:R-:W-:Y:S01]  /*01a0*/  @!P1 LDS.64 R4, [R7] ;  /* 0x0000000007049984 */ /* 0x000fe20000000a00 */
[----:B------:R-:W-:-:S03]  /*01b0*/  MOV R0, R10 ;  /* 0x0000000a00007202 */ /* 0x000fc60000000f00 */
[----:B------:R-:W0:Y:S02]  /*01c0*/  @!P1 LDS.64 R2, [R6] ;  /* 0x0000000006029984 */ /* 0x000e240000000a00 */
[----:B0-----:R-:W-:-:S07]  /*01d0*/  @!P1 DADD R2, R2, R4 ;  /* 0x0000000002029229 */ /* 0x001fce0000000004 */
[----:B------:R1:W-:Y:S01]  /*01e0*/  @!P1 STS.64 [R7], R2 ;  /* 0x0000000207009388 */ /* 0x0003e20000000a00 */
[----:B------:R-:W-:Y:S01]  /*01f0*/  BAR.SYNC.DEFER_BLOCKING 0x0 ;  /* 0x0000000000007b1d */ /* 0x000fe20000010000 */
[----:B------:R-:W-:-:S13]  /*0200*/  ISETP.GE.U32.AND P1, PT, R10, UR8, PT ;  /* 0x000000080a007c0c */ /* 0x000fda000bf26070 */
[----:B-1----:R-:W-:Y:S05]  /*0210*/  @!P1 BRA `(.L_x_7) ;  /* 0xfffffffc00d09947 */ /* 0x002fea000383ffff */
.L_x_6:
        /* <DEDUP_REMOVED lines=9> */
.L_x_8:
        /* <DEDUP_REMOVED lines=13> */
.L_x_29:


//--------------------- .text._Z7reduce2IfEvPT_S1_j --------------------------
	.section	.text._Z7reduce2IfEvPT_S1_j,"ax",@progbits
	.align	128
        .global         _Z7reduce2IfEvPT_S1_j
        .type           _Z7reduce2IfEvPT_S1_j,@function
        .size           _Z7reduce2IfEvPT_S1_j,(.L_x_30 - _Z7reduce2IfEvPT_S1_j)
        .other          _Z7reduce2IfEvPT_S1_j,@"STO_CUDA_ENTRY STV_DEFAULT"
_Z7reduce2IfEvPT_S1_j:
.text._Z7reduce2IfEvPT_S1_j:
[----:B------:R-:W-:Y:S01]  /*0000*/  LDC R1, c[0x0][0x37c] ;  /* 0x0000df00ff017b82 */ /* 0x000fe20000000800 */
[----:B------:R-:W0:Y:S01]  /*0010*/  S2R R6, SR_TID.X ;  /* 0x0000000000067919 */ /* 0x000e220000002100 */
[----:B------:R-:W0:Y:S01]  /*0020*/  LDCU UR8, c[0x0][0x360] ;  /* 0x00006c00ff0877ac */ /* 0x000e220008000800 */
[----:B------:R-:W-:Y:S01]  /*0030*/  IMAD.MOV.U32 R4, RZ, RZ, RZ ;  /* 0x000000ffff047224 */ /* 0x000fe200078e00ff */
[----:B------:R-:W0:Y:S01]  /*0040*/  S2R R7, SR_CTAID.X ;  /* 0x0000000000077919 */ /* 0x000e220000002500 */
[----:B------:R-:W1:Y:S01]  /*0050*/  LDCU UR4, c[0x0][0x390] ;  /* 0x00007200ff0477ac */ /* 0x000e620008000800 */
[----:B------:R-:W2:Y:S01]  /*0060*/  LDCU.64 UR6, c[0x0][0x358] ;  /* 0x00006b00ff0677ac */ /* 0x000ea20008000a00 */
[----:B0-----:R-:W-:-:S05]  /*0070*/  IMAD R5, R7, UR8, R6 ;  /* 0x0000000807057c24 */ /* 0x001fca000f8e0206 */
[----:B-1----:R-:W-:-:S13]  /*0080*/  ISETP.GE.U32.AND P0, PT, R5, UR4, PT ;  /* 0x0000000405007c0c */ /* 0x002fda000bf06070 */
[----:B------:R-:W0:Y:S02]  /*0090*/  @!P0 LDC.64 R2, c[0x0][0x380] ;  /* 0x0000e000ff028b82 */ /* 0x000e240000000a00 */
[----:B0-----:R-:W-:-:S05]  /*00a0*/  @!P0 IMAD.WIDE.U32 R2, R5, 0x4, R2 ;  /* 0x0000000405028825 */ /* 0x001fca00078e0002 */
[----:B--2---:R-:W2:Y:S01]  /*00b0*/  @!P0 LDG.E R4, desc[UR6][R2.64] ;  /* 0x0000000602048981 */ /* 0x004ea2000c1e1900 */
[----:B------:R-:W0:Y:S01]  /*00c0*/  S2UR UR5, SR_CgaCtaId ;  /* 0x00000000000579c3 */ /* 0x000e220000008800 */
[----:B------:R-:W-:Y:S01]  /*00d0*/  IMAD.U32 R0, RZ, RZ, UR8 ;  /* 0x00000008ff007e24 */ /* 0x000fe2000f8e00ff */
[----:B------:R-:W-:Y:S01]  /*00e0*/  UMOV UR4, 0x400 ;  /* 0x0000040000047882 */ /* 0x000fe20000000000 */
[----:B------:R-:W-:-:S03]  /*00f0*/  ISETP.NE.AND P0, PT, R6, RZ, PT ;  /* 0x000000ff0600720c */ /* 0x000fc60003f05270 */
[----:B------:R-:W-:Y:S01]  /*0100*/  ISETP.GE.U32.AND P1, PT, R0, 0x2, PT ;  /* 0x000000020000780c */ /* 0x000fe20003f26070 */
[----:B0-----:R-:W-:-:S06]  /*0110*/  ULEA UR4, UR5, UR4, 0x18 ;  /* 0x0000000405047291 */ /* 0x001fcc000f8ec0ff */
[----:B------:R-:W-:-:S05]  /*0120*/  LEA R5, R6, UR4, 0x2 ;  /* 0x0000000406057c11 */ /* 0x000fca000f8e10ff */
[----:B--2---:R0:W-:Y:S01]  /*0130*/  STS [R5], R4 ;  /* 0x0000000405007388 */ /* 0x0041e20000000800 */
[----:B------:R-:W-:Y:S06]  /*0140*/  BAR.SYNC.DEFER_BLOCKING 0x0 ;  /* 0x0000000000007b1d */ /* 0x000fec0000010000 */
[----:B------:R-:W-:Y:S05]  /*0150*/  @!P1 BRA `(.L_x_9) ;  /* 0x00000000002c9947 */ /* 0x000fea0003800000 */
.L_x_10:
[----:B------:R-:W-:-:S04]  /*0160*/  SHF.R.U32.HI R8, RZ, 0x1, R0 ;  /* 0x00000001ff087819 */ /* 0x000fc80000011600 */
[----:B------:R-:W-:-:S13]  /*0170*/  ISETP.GE.U32.AND P1, PT, R6, R8, PT ;  /* 0x000000080600720c */ /* 0x000fda0003f26070 */
[----:B------:R-:W-:Y:S01]  /*0180*/  @!P1 LEA R2, R8, R5, 0x2 ;  /* 0x0000000508029211 */ /* 0x000fe200078e10ff */
[----:B------:R-:W-:Y:S05]  /*0190*/  @!P1 LDS R3, [R5] ;  /* 0x0000000005039984 */ /* 0x000fea0000000800 */
[----:B------:R-:W0:Y:S02]  /*01a0*/  @!P1 LDS R2, [R2] ;  /* 0x0000000002029984 */ /* 0x000e240000000800 */
[----:B0-----:R-:W-:-:S05]  /*01b0*/  @!P1 FADD R4, R2, R3 ;  /* 0x0000000302049221 */ /* 0x001fca0000000000 */
[----:B------:R1:W-:Y:S01]  /*01c0*/  @!P1 STS [R5], R4 ;  /* 0x0000000405009388 */ /* 0x0003e20000000800 */
[----:B------:R-:W-:Y:S01]  /*01d0*/  BAR.SYNC.DEFER_BLOCKING 0x0 ;  /* 0x0000000000007b1d */ /* 0x000fe20000010000 */
[----:B------:R-:W-:Y:S01]  /*01e0*/  ISETP.GT.U32.AND P1, PT, R0, 0x3, PT ;  /* 0x000000030000780c */ /* 0x000fe20003f24070 */
[----:B------:R-:W-:-:S12]  /*01f0*/  IMAD.MOV.U32 R0, RZ, RZ, R8 ;  /* 0x000000ffff007224 */ /* 0x000fd800078e0008 */
[----:B-1----:R-:W-:Y:S05]  /*0200*/  @P1 BRA `(.L_x_10) ;  /* 0xfffffffc00d41947 */ /* 0x002fea000383ffff */
.L_x_9:
[----:B------:R-:W-:Y:S05]  /*0210*/  @P0 EXIT ;  /* 0x000000000000094d */ /* 0x000fea0003800000 */
[----:B------:R-:W1:Y:S01]  /*0220*/  S2UR UR5, SR_CgaCtaId ;  /* 0x00000000000579c3 */ /* 0x000e620000008800 */
[----:B------:R-:W-:-:S07]  /*0230*/  UMOV UR4, 0x400 ;  /* 0x0000040000047882 */ /* 0x000fce0000000000 */
[----:B------:R-:W2:Y:S01]  /*0240*/  LDC.64 R2, c[0x0][0x388] ;  /* 0x0000e200ff027b82 */ /* 0x000ea20000000a00 */
[----:B-1----:R-:W-:Y:S01]  /*0250*/  ULEA UR4, UR5, UR4, 0x18 ;  /* 0x0000000405047291 */ /* 0x002fe2000f8ec0ff */
[----:B--2---:R-:W-:-:S08]  /*0260*/  IMAD.WIDE.U32 R2, R7, 0x4, R2 ;  /* 0x0000000407027825 */ /* 0x004fd000078e0002 */
[----:B0-----:R-:W0:Y:S04]  /*0270*/  LDS R5, [UR4] ;  /* 0x00000004ff057984 */ /* 0x001e280008000800 */
[----:B0-----:R-:W-:Y:S01]  /*0280*/  STG.E desc[UR6][R2.64], R5 ;  /* 0x0000000502007986 */ /* 0x001fe2000c101906 */
[----:B------:R-:W-:Y:S05]  /*0290*/  EXIT ;  /* 0x000000000000794d */ /* 0x000fea0003800000 */
.L_x_11:
        /* <DEDUP_REMOVED lines=14> */
.L_x_30:


//--------------------- .text._Z7reduce1IfEvPT_S1_j --------------------------
	.section	.text._Z7reduce1IfEvPT_S1_j,"ax",@progbits
	.align	128
        .global         _Z7reduce1IfEvPT_S1_j
        .type           _Z7reduce1IfEvPT_S1_j,@function
        .size           _Z7reduce1IfEvPT_S1_j,(.L_x_31 - _Z7reduce1IfEvPT_S1_j)
        .other          _Z7reduce1IfEvPT_S1_j,@"STO_CUDA_ENTRY STV_DEFAULT"
_Z7reduce1IfEvPT_S1_j:
.text._Z7reduce1IfEvPT_S1_j:
        /* <DEDUP_REMOVED lines=13> */
[----:B------:R-:W-:Y:S01]  /*00d0*/  UMOV UR4, 0x400 ;  /* 0x0000040000047882 */ /* 0x000fe20000000000 */
[----:B------:R-:W-:Y:S01]  /*00e0*/  UISETP.GE.U32.AND UP0, UPT, UR7, 0x2, UPT ;  /* 0x000000020700788c */ /* 0x000fe2000bf06070 */
[----:B------:R-:W-:Y:S01]  /*00f0*/  ISETP.NE.AND P1, PT, R4, RZ, PT ;  /* 0x000000ff0400720c */ /* 0x000fe20003f25270 */
[----:B0-----:R-:W-:-:S06]  /*0100*/  ULEA UR4, UR5, UR4, 0x18 ;  /* 0x0000000405047291 */ /* 0x001fcc000f8ec0ff */
[----:B------:R-:W-:-:S05]  /*0110*/  LEA R5, R4, UR4, 0x2 ;  /* 0x0000000404057c11 */ /* 0x000fca000f8e10ff */
[----:B--2---:R0:W-:Y:S01]  /*0120*/  STS [R5], R0 ;  /* 0x0000000005007388 */ /* 0x0041e20000000800 */
[----:B------:R-:W-:Y:S06]  /*0130*/  BAR.SYNC.DEFER_BLOCKING 0x0 ;  /* 0x0000000000007b1d */ /* 0x000fec0000010000 */
[----:B------:R-:W-:Y:S05]  /*0140*/  BRA.U !UP0, `(.L_x_12) ;  /* 0x00000001083c7547 */ /* 0x000fea000b800000 */
[----:B------:R-:W-:-:S05]  /*0150*/  UMOV UR5, 0x1 ;  /* 0x0000000100057882 */ /* 0x000fca0000000000 */
.L_x_13:
[----:B------:R-:W-:-:S04]  /*0160*/  USHF.L.U32 UR6, UR5, 0x1, URZ ;  /* 0x0000000105067899 */ /* 0x000fc800080006ff */
[----:B------:R-:W-:Y:S02]  /*0170*/  UISETP.GE.U32.AND UP0, UPT, UR6, UR7, UPT ;  /* 0x000000070600728c */ /* 0x000fe4000bf06070 */
[----:B-1----:R-:W-:-:S05]  /*0180*/  IMAD R2, R4, UR6, RZ ;  /* 0x0000000604027c24 */ /* 0x002fca000f8e02ff */
[----:B------:R-:W-:-:S13]  /*0190*/  ISETP.GE.U32.AND P0, PT, R2, UR7, PT ;  /* 0x0000000702007c0c */ /* 0x000fda000bf06070 */
[C---:B0-----:R-:W-:Y:S01]  /*01a0*/  @!P0 IADD3 R0, PT, PT, R2.reuse, UR5, RZ ;  /* 0x0000000502008c10 */ /* 0x041fe2000fffe0ff */
[----:B------:R-:W-:Y:S01]  /*01b0*/  UMOV UR5, UR6 ;  /* 0x0000000600057c82 */ /* 0x000fe20008000000 */
[----:B------:R-:W-:Y:S02]  /*01c0*/  @!P0 LEA R2, R2, UR4, 0x2 ;  /* 0x0000000402028c11 */ /* 0x000fe4000f8e10ff */
[----:B------:R-:W-:-:S03]  /*01d0*/  @!P0 LEA R0, R0, UR4, 0x2 ;  /* 0x0000000400008c11 */ /* 0x000fc6000f8e10ff */
[----:B------:R-:W-:Y:S04]  /*01e0*/  @!P0 LDS R3, [R2] ;  /* 0x0000000002038984 */ /* 0x000fe80000000800 */
[----:B------:R-:W0:Y:S02]  /*01f0*/  @!P0 LDS R0, [R0] ;  /* 0x0000000000008984 */ /* 0x000e240000000800 */
[----:B0-----:R-:W-:-:S05]  /*0200*/  @!P0 FADD R3, R0, R3 ;  /* 0x0000000300038221 */ /* 0x001fca0000000000 */
[----:B------:R1:W-:Y:S01]  /*0210*/  @!P0 STS [R2], R3 ;  /* 0x0000000302008388 */ /* 0x0003e20000000800 */
[----:B------:R-:W-:Y:S06]  /*0220*/  BAR.SYNC.DEFER_BLOCKING 0x0 ;  /* 0x0000000000007b1d */ /* 0x000fec0000010000 */
[----:B------:R-:W-:Y:S05]  /*0230*/  BRA.U !UP0, `(.L_x_13) ;  /* 0xfffffffd08c87547 */ /* 0x000fea000b83ffff */
.L_x_12:
[----:B------:R-:W-:Y:S05]  /*0240*/  @P1 EXIT ;  /* 0x000000000000194d */ /* 0x000fea0003800000 */
[----:B------:R-:W2:Y:S01]  /*0250*/  S2UR UR5, SR_CgaCtaId ;  /* 0x00000000000579c3 */ /* 0x000ea20000008800 */
[----:B------:R-:W-:-:S07]  /*0260*/  UMOV UR4, 0x400 ;  /* 0x0000040000047882 */ /* 0x000fce0000000000 */
[----:B-1----:R-:W1:Y:S01]  /*0270*/  LDC.64 R2, c[0x0][0x388] ;  /* 0x0000e200ff027b82 */ /* 0x002e620000000a00 */
[----:B--2---:R-:W-:Y:S01]  /*0280*/  ULEA UR4, UR5, UR4, 0x18 ;  /* 0x0000000405047291 */ /* 0x004fe2000f8ec0ff */
[----:B-1----:R-:W-:-:S08]  /*0290*/  IMAD.WIDE.U32 R2, R7, 0x4, R2 ;  /* 0x0000000407027825 */ /* 0x002fd000078e0002 */
[----:B0-----:R-:W0:Y:S04]  /*02a0*/  LDS R5, [UR4] ;  /* 0x00000004ff057984 */ /* 0x001e280008000800 */
[----:B0-----:R-:W-:Y:S01]  /*02b0*/  STG.E desc[UR8][R2.64], R5 ;  /* 0x0000000502007986 */ /* 0x001fe2000c101908 */
[----:B------:R-:W-:Y:S05]  /*02c0*/  EXIT ;  /* 0x000000000000794d */ /* 0x000fea0003800000 */
.L_x_14:
        /* <DEDUP_REMOVED lines=11> */
.L_x_31:


//--------------------- .text._Z7reduce0IfEvPT_S1_j --------------------------
	.section	.text._Z7reduce0IfEvPT_S1_j,"ax",@progbits
	.align	128
        .global         _Z7reduce0IfEvPT_S1_j
        .type           _Z7reduce0IfEvPT_S1_j,@function
        .size           _Z7reduce0IfEvPT_S1_j,(.L_x_32 - _Z7reduce0IfEvPT_S1_j)
        .other          _Z7reduce0IfEvPT_S1_j,@"STO_CUDA_ENTRY STV_DEFAULT"
_Z7reduce0IfEvPT_S1_j:
.text._Z7reduce0IfEvPT_S1_j:
        /* <DEDUP_REMOVED lines=21> */
[----:B0-----:R-:W-:-:S07]  /*0150*/  IMAD.MOV.U32 R0, RZ, RZ, 0x1 ;  /* 0x00000001ff007424 */ /* 0x001fce00078e00ff */
.L_x_16:
[----:B------:R-:W-:-:S05]  /*0160*/  SHF.L.U32 R8, R0, 0x1, RZ ;  /* 0x0000000100087819 */ /* 0x000fca00000006ff */
[----:B------:R-:W-:-:S05]  /*0170*/  VIADD R2, R8, 0xffffffff ;  /* 0xffffffff08027836 */ /* 0x000fca0000000000 */
[----:B------:R-:W-:-:S13]  /*0180*/  LOP3.LUT P1, RZ, R2, R7, RZ, 0xc0, !PT ;  /* 0x0000000702ff7212 */ /* 0x000fda000782c0ff */
[----:B------:R-:W-:Y:S01]  /*0190*/  @!P1 LEA R2, R0, R5, 0x2 ;  /* 0x0000000500029211 */ /* 0x000fe200078e10ff */
[----:B------:R-:W-:Y:S01]  /*01a0*/  @!P1 LDS R3, [R5] ;  /* 0x0000000005039984 */ /* 0x000fe20000000800 */
[----:B------:R-:W-:-:S04]  /*01b0*/  MOV R0, R8 ;  /* 0x0000000800007202 */ /* 0x000fc80000000f00 */
[----:B------:R-:W0:Y:S02]  /*01c0*/  @!P1 LDS R2, [R2] ;  /* 0x0000000002029984 */ /* 0x000e240000000800 */
[----:B0-----:R-:W-:-:S05]  /*01d0*/  @!P1 FADD R4, R2, R3 ;  /* 0x0000000302049221 */ /* 0x001fca0000000000 */
[----:B------:R1:W-:Y:S01]  /*01e0*/  @!P1 STS [R5], R4 ;  /* 0x0000000405009388 */ /* 0x0003e20000000800 */
[----:B------:R-:W-:Y:S01]  /*01f0*/  BAR.SYNC.DEFER_BLOCKING 0x0 ;  /* 0x0000000000007b1d */ /* 0x000fe20000010000 */
[----:B------:R-:W-:-:S13]  /*0200*/  ISETP.GE.U32.AND P1, PT, R8, UR8, PT ;  /* 0x0000000808007c0c */ /* 0x000fda000bf26070 */
[----:B-1----:R-:W-:Y:S05]  /*0210*/  @!P1 BRA `(.L_x_16) ;  /* 0xfffffffc00d09947 */ /* 0x002fea000383ffff */
.L_x_15:
        /* <DEDUP_REMOVED lines=9> */
.L_x_17:
        /* <DEDUP_REMOVED lines=13> */
.L_x_32:


//--------------------- .text._Z7reduce2IiEvPT_S1_j --------------------------
	.section	.text._Z7reduce2IiEvPT_S1_j,"ax",@progbits
	.align	128
        .global         _Z7reduce2IiEvPT_S1_j
        .type           _Z7reduce2IiEvPT_S1_j,@function
        .size           _Z7reduce2IiEvPT_S1_j,(.L_x_33 - _Z7reduce2IiEvPT_S1_j)
        .other          _Z7reduce2IiEvPT_S1_j,@"STO_CUDA_ENTRY STV_DEFAULT"
_Z7reduce2IiEvPT_S1_j:
.text._Z7reduce2IiEvPT_S1_j:
        /* <DEDUP_REMOVED lines=22> */
.L_x_19:
[----:B------:R-:W-:-:S04]  /*0160*/  SHF.R.U32.HI R8, RZ, 0x1, R0 ;  /* 0x00000001ff087819 */ /* 0x000fc80000011600 */
[----:B------:R-:W-:-:S13]  /*0170*/  ISETP.GE.U32.AND P1, PT, R6, R8, PT ;  /* 0x000000080600720c */ /* 0x000fda0003f26070 */
[----:B------:R-:W-:Y:S01]  /*0180*/  @!P1 LEA R2, R8, R5, 0x2 ;  /* 0x0000000508029211 */ /* 0x000fe200078e10ff */
[----:B------:R-:W-:Y:S05]  /*0190*/  @!P1 LDS R3, [R5] ;  /* 0x0000000005039984 */ /* 0x000fea0000000800 */
[----:B------:R-:W0:Y:S02]  /*01a0*/  @!P1 LDS R2, [R2] ;  /* 0x0000000002029984 */ /* 0x000e240000000800 */
[----:B0-----:R-:W-:-:S05]  /*01b0*/  @!P1 IMAD.IADD R4, R2, 0x1, R3 ;  /* 0x0000000102049824 */ /* 0x001fca00078e0203 */
[----:B------:R1:W-:Y:S01]  /*01c0*/  @!P1 STS [R5], R4 ;  /* 0x0000000405009388 */ /* 0x0003e20000000800 */
[----:B------:R-:W-:Y:S01]  /*01d0*/  BAR.SYNC.DEFER_BLOCKING 0x0 ;  /* 0x0000000000007b1d */ /* 0x000fe20000010000 */
[----:B------:R-:W-:Y:S02]  /*01e0*/  ISETP.GT.U32.AND P1, PT, R0, 0x3, PT ;  /* 0x000000030000780c */ /* 0x000fe40003f24070 */
[----:B------:R-:W-:-:S11]  /*01f0*/  MOV R0, R8 ;  /* 0x0000000800007202 */ /* 0x000fd60000000f00 */
[----:B-1----:R-:W-:Y:S05]  /*0200*/  @P1 BRA `(.L_x_19) ;  /* 0xfffffffc00d41947 */ /* 0x002fea000383ffff */
.L_x_18:
        /* <DEDUP_REMOVED lines=9> */
.L_x_20:
        /* <DEDUP_REMOVED lines=14> */
.L_x_33:


//--------------------- .text._Z7reduce1IiEvPT_S1_j --------------------------
	.section	.text._Z7reduce1IiEvPT_S1_j,"ax",@progbits
	.align	128
        .global         _Z7reduce1IiEvPT_S1_j
        .type           _Z7reduce1IiEvPT_S1_j,@function
        .size           _Z7reduce1IiEvPT_S1_j,(.L_x_34 - _Z7reduce1IiEvPT_S1_j)
        .other          _Z7reduce1IiEvPT_S1_j,@"STO_CUDA_ENTRY STV_DEFAULT"
_Z7reduce1IiEvPT_S1_j:
.text._Z7reduce1IiEvPT_S1_j:
        /* <DEDUP_REMOVED lines=22> */
.L_x_22:
        /* <DEDUP_REMOVED lines=10> */
[----:B0-----:R-:W-:-:S05]  /*0200*/  @!P0 IMAD.IADD R3, R0, 0x1, R3 ;  /* 0x0000000100038824 */ /* 0x001fca00078e0203 */
[----:B------:R1:W-:Y:S01]  /*0210*/  @!P0 STS [R2], R3 ;  /* 0x0000000302008388 */ /* 0x0003e20000000800 */
[----:B------:R-:W-:Y:S06]  /*0220*/  BAR.SYNC.DEFER_BLOCKING 0x0 ;  /* 0x0000000000007b1d */ /* 0x000fec0000010000 */
[----:B------:R-:W-:Y:S05]  /*0230*/  BRA.U !UP0, `(.L_x_22) ;  /* 0xfffffffd08c87547 */ /* 0x000fea000b83ffff */
.L_x_21:
        /* <DEDUP_REMOVED lines=9> */
.L_x_23:
        /* <DEDUP_REMOVED lines=11> */
.L_x_34:


//--------------------- .text._Z7reduce0IiEvPT_S1_j --------------------------
	.section	.text._Z7reduce0IiEvPT_S1_j,"ax",@progbits
	.align	128
        .global         _Z7reduce0IiEvPT_S1_j
        .type           _Z7reduce0IiEvPT_S1_j,@function
        .size           _Z7reduce0IiEvPT_S1_j,(.L_x_35 - _Z7reduce0IiEvPT_S1_j)
        .other          _Z7reduce0IiEvPT_S1_j,@"STO_CUDA_ENTRY STV_DEFAULT"
_Z7reduce0IiEvPT_S1_j:
.text._Z7reduce0IiEvPT_S1_j:
        /* <DEDUP_REMOVED lines=21> */
[----:B0-----:R-:W-:-:S07]  /*0150*/  HFMA2 R0, -RZ, RZ, 0, 5.9604644775390625e-08 ;  /* 0x00000001ff007431 */ /* 0x001fce00000001ff */
.L_x_25:
[----:B------:R-:W-:-:S05]  /*0160*/  IMAD.SHL.U32 R8, R0, 0x2, RZ ;  /* 0x0000000200087824 */ /* 0x000fca00078e00ff */
[----:B------:R-:W-:-:S04]  /*0170*/  IADD3 R2, PT, PT, R8, -0x1, RZ ;  /* 0xffffffff08027810 */ /* 0x000fc80007ffe0ff */
[----:B------:R-:W-:-:S13]  /*0180*/  LOP3.LUT P1, RZ, R2, R7, RZ, 0xc0, !PT ;  /* 0x0000000702ff7212 */ /* 0x000fda000782c0ff */
[----:B------:R-:W-:Y:S01]  /*0190*/  @!P1 IMAD R2, R0, 0x4, R5 ;  /* 0x0000000400029824 */ /* 0x000fe200078e0205 */
[----:B------:R-:W-:Y:S01]  /*01a0*/  @!P1 LDS R3, [R5] ;  /* 0x0000000005039984 */ /* 0x000fe20000000800 */
[----:B------:R-:W-:-:S04]  /*01b0*/  IMAD.MOV.U32 R0, RZ, RZ, R8 ;  /* 0x000000ffff007224 */ /* 0x000fc800078e0008 */
[----:B------:R-:W0:Y:S02]  /*01c0*/  @!P1 LDS R2, [R2] ;  /* 0x0000000002029984 */ /* 0x000e240000000800 */
[----:B0-----:R-:W-:-:S05]  /*01d0*/  @!P1 IADD3 R4, PT, PT, R2, R3, RZ ;  /* 0x0000000302049210 */ /* 0x001fca0007ffe0ff */
[----:B------:R1:W-:Y:S01]  /*01e0*/  @!P1 STS [R5], R4 ;  /* 0x0000000405009388 */ /* 0x0003e20000000800 */
[----:B------:R-:W-:Y:S01]  /*01f0*/  BAR.SYNC.DEFER_BLOCKING 0x0 ;  /* 0x0000000000007b1d */ /* 0x000fe20000010000 */
[----:B------:R-:W-:-:S13]  /*0200*/  ISETP.GE.U32.AND P1, PT, R8, UR8, PT ;  /* 0x0000000808007c0c */ /* 0x000fda000bf26070 */
[----:B-1----:R-:W-:Y:S05]  /*0210*/  @!P1 BRA `(.L_x_25) ;  /* 0xfffffffc00d09947 */ /* 0x002fea000383ffff */
.L_x_24:
        /* <DEDUP_REMOVED lines=9> */
.L_x_26:
        /* <DEDUP_REMOVED lines=13> */
.L_x_35:


//--------------------- .nv.shared._Z7reduce2IdEvPT_S1_j --------------------------
	.section	.nv.shared._Z7reduce2IdEvPT_S1_j,"aw",@nobits
	.sectionflags	@""
	.align	16
	.zero		1024


//--------------------- .nv.shared.reserved.0     --------------------------
	.section	.nv.shared.reserved.0,"aw",@nobits
	.weak		__nv_reservedSMEM_offset_0_alias
	.size		__nv_reservedSMEM_offset_0_alias, 0, 64
	.other		__nv_reservedSMEM_offset_0_alias,@"STO_CUDA_RESERVED_SHARED STV_DEFAULT"
__nv_reservedSMEM_offset_0_alias:
	.zero		0
	.zero		64


//--------------------- .nv.global                --------------------------
	.section	.nv.global,"aw",@nobits
.nv.global:
	.type		_ZN40_INTERNAL_02bd9b66_4_k_cu_f7b5c639_934504cuda3std6ranges3__45__cpo9iter_moveE,@object
	.size		_ZN40_INTERNAL_02bd9b66_4_k_cu_f7b5c639_934504cuda3std6ranges3__45__cpo9iter_moveE,(_ZN40_INTERNAL_02bd9b66_4_k_cu_f7b5c639_934504cuda3std3__442_GLOBAL__N__02bd9b66_4_k_cu_f7b5c639_934506ignoreE - _ZN40_INTERNAL_02bd9b66_4_k_cu_f7b5c639_934504cuda3std6ranges3__45__cpo9iter_moveE)
_ZN40_INTERNAL_02bd9b66_4_k_cu_f7b5c639_934504cuda3std6ranges3__45__cpo9iter_moveE:
	.zero		1
	.type		_ZN40_INTERNAL_02bd9b66_4_k_cu_f7b5c639_934504cuda3std3__442_GLOBAL__N__02bd9b66_4_k_cu_f7b5c639_934506ignoreE,@object
	.size		_ZN40_INTERNAL_02bd9b66_4_k_cu_f7b5c639_934504cuda3std3__442_GLOBAL__N__02bd9b66_4_k_cu_f7b5c639_934506ignoreE,(_ZN40_INTERNAL_02bd9b66_4_k_cu_f7b5c639_934504cuda3std3__45__cpo4cendE - _ZN40_INTERNAL_02bd9b66_4_k_cu_f7b5c639_934504cuda3std3__442_GLOBAL__N__02bd9b66_4_k_cu_f7b5c639_934506ignoreE)
_ZN40_INTERNAL_02bd9b66_4_k_cu_f7b5c639_934504cuda3std3__442_GLOBAL__N__02bd9b66_4_k_cu_f7b5c639_934506ignoreE:
	.zero		1
	.type		_ZN40_INTERNAL_02bd9b66_4_k_cu_f7b5c639_934504cuda3std3__45__cpo4cendE,@object
	.size		_ZN40_INTERNAL_02bd9b66_4_k_cu_f7b5c639_934504cuda3std3__45__cpo4cendE,(_ZN40_INTERNAL_02bd9b66_4_k_cu_f7b5c639_934504cuda3std3__45__cpo3endE - _ZN40_INTERNAL_02bd9b66_4_k_cu_f7b5c639_934504cuda3std3__45__cpo4cendE)
_ZN40_INTERNAL_02bd9b66_4_k_cu_f7b5c639_934504cuda3std3__45__cpo4cendE:
	.zero		1
	.type		_ZN40_INTERNAL_02bd9b66_4_k_cu_f7b5c639_934504cuda3std3__45__cpo3endE,@object
	.size		_ZN40_INTERNAL_02bd9b66_4_k_cu_f7b5c639_934504cuda3std3__45__cpo3endE,(_ZN40_INTERNAL_02bd9b66_4_k_cu_f7b5c639_934504cuda3std3__48in_placeE - _ZN40_INTERNAL_02bd9b66_4_k_cu_f7b5c639_934504cuda3std3__45__cpo3endE)
_ZN40_INTERNAL_02bd9b66_4_k_cu_f7b5c639_934504cuda3std3__45__cpo3endE:
	.zero		1
	.type		_ZN40_INTERNAL_02bd9b66_4_k_cu_f7b5c639_934504cuda3std3__48in_placeE,@object
	.size		_ZN40_INTERNAL_02bd9b66_4_k_cu_f7b5c639_934504cuda3std3__48in_placeE,(_ZN40_INTERNAL_02bd9b66_4_k_cu_f7b5c639_934504cuda3std6ranges3__45__cpo7advanceE - _ZN40_INTERNAL_02bd9b66_4_k_cu_f7b5c639_934504cuda3std3__48in_placeE)
_ZN40_INTERNAL_02bd9b66_4_k_cu_f7b5c639_934504cuda3std3__48in_placeE:
	.zero		1
	.type		_ZN40_INTERNAL_02bd9b66_4_k_cu_f7b5c639_934504cuda3std6ranges3__45__cpo7advanceE,@object
	.size		_ZN40_INTERNAL_02bd9b66_4_k_cu_f7b5c639_934504cuda3std6ranges3__45__cpo7advanceE,(_ZN40_INTERNAL_02bd9b66_4_k_cu_f7b5c639_934504cuda3std3__45__cpo5beginE - _ZN40_INTERNAL_02bd9b66_4_k_cu_f7b5c639_934504cuda3std6ranges3__45__cpo7advanceE)
_ZN40_INTERNAL_02bd9b66_4_k_cu_f7b5c639_934504cuda3std6ranges3__45__cpo7advanceE:
	.zero		1
	.type		_ZN40_INTERNAL_02bd9b66_4_k_cu_f7b5c639_934504cuda3std3__45__cpo5beginE,@object
	.size		_ZN40_INTERNAL_02bd9b66_4_k_cu_f7b5c639_934504cuda3std3__45__cpo5beginE,(_ZN40_INTERNAL_02bd9b66_4_k_cu_f7b5c639_934504cuda3std3__419piecewise_constructE - _ZN40_INTERNAL_02bd9b66_4_k_cu_f7b5c639_934504cuda3std3__45__cpo5beginE)
_ZN40_INTERNAL_02bd9b66_4_k_cu_f7b5c639_934504cuda3std3__45__cpo5beginE:
	.zero		1
	.type		_ZN40_INTERNAL_02bd9b66_4_k_cu_f7b5c639_934504cuda3std3__419piecewise_constructE,@object
	.size		_ZN40_INTERNAL_02bd9b66_4_k_cu_f7b5c639_934504cuda3std3__419piecewise_constructE,(_ZN40_INTERNAL_02bd9b66_4_k_cu_f7b5c639_934504cuda3std3__45__cpo6cbeginE - _ZN40_INTERNAL_02bd9b66_4_k_cu_f7b5c639_934504cuda3std3__419piecewise_constructE)
_ZN40_INTERNAL_02bd9b66_4_k_cu_f7b5c639_934504cuda3std3__419piecewise_constructE:
	.zero		1
	.type		_ZN40_INTERNAL_02bd9b66_4_k_cu_f7b5c639_934504cuda3std3__45__cpo6cbeginE,@object
	.size		_ZN40_INTERNAL_02bd9b66_4_k_cu_f7b5c639_934504cuda3std3__45__cpo6cbeginE,(_ZN40_INTERNAL_02bd9b66_4_k_cu_f7b5c639_934504cuda3std6ranges3__45__cpo4swapE - _ZN40_INTERNAL_02bd9b66_4_k_cu_f7b5c639_934504cuda3std3__45__cpo6cbeginE)
_ZN40_INTERNAL_02bd9b66_4_k_cu_f7b5c639_934504cuda3std3__45__cpo6cbeginE:
	.zero		1
	.type		_ZN40_INTERNAL_02bd9b66_4_k_cu_f7b5c639_934504cuda3std6ranges3__45__cpo4swapE,@object
	.size		_ZN40_INTERNAL_02bd9b66_4_k_cu_f7b5c639_934504cuda3std6ranges3__45__cpo4swapE,(.L_7 - _ZN40_INTERNAL_02bd9b66_4_k_cu_f7b5c639_934504cuda3std6ranges3__45__cpo4swapE)
_ZN40_INTERNAL_02bd9b66_4_k_cu_f7b5c639_934504cuda3std6ranges3__45__cpo4swapE:
	.zero		1
.L_7:


//--------------------- .nv.shared._Z7reduce1IdEvPT_S1_j --------------------------
	.section	.nv.shared._Z7reduce1IdEvPT_S1_j,"aw",@nobits
	.sectionflags	@""
	.align	16
	.zero		1024


//--------------------- .nv.shared._Z7reduce0IdEvPT_S1_j --------------------------
	.section	.nv.shared._Z7reduce0IdEvPT_S1_j,"aw",@nobits
	.sectionflags	@""
	.align	16
	.zero		1024


//--------------------- .nv.shared._Z7reduce2IfEvPT_S1_j --------------------------
	.section	.nv.shared._Z7reduce2IfEvPT_S1_j,"aw",@nobits
	.sectionflags	@""
	.align	16
	.zero		1024


//--------------------- .nv.shared._Z7reduce1IfEvPT_S1_j --------------------------
	.section	.nv.shared._Z7reduce1IfEvPT_S1_j,"aw",@nobits
	.sectionflags	@""
	.align	16
	.zero		1024


//--------------------- .nv.shared._Z7reduce0IfEvPT_S1_j --------------------------
	.section	.nv.shared._Z7reduce0IfEvPT_S1_j,"aw",@nobits
	.sectionflags	@""
	.align	16
	.zero		1024


//--------------------- .nv.shared._Z7reduce2IiEvPT_S1_j --------------------------
	.section	.nv.shared._Z7reduce2IiEvPT_S1_j,"aw",@nobits
	.sectionflags	@""
	.align	16
	.zero		1024


//--------------------- .nv.shared._Z7reduce1IiEvPT_S1_j --------------------------
	.section	.nv.shared._Z7reduce1IiEvPT_S1_j,"aw",@nobits
	.sectionflags	@""
	.align	16
	.zero		1024


//--------------------- .nv.shared._Z7reduce0IiEvPT_S1_j --------------------------
	.section	.nv.shared._Z7reduce0IiEvPT_S1_j,"aw",@nobits
	.sectionflags	@""
	.align	16
	.zero		1024


//--------------------- .nv.constant0._Z7reduce2IdEvPT_S1_j --------------------------
	.section	.nv.constant0._Z7reduce2IdEvPT_S1_j,"a",@progbits
	.sectionflags	@""
	.align	4
.nv.constant0._Z7reduce2IdEvPT_S1_j:
	.zero		916


//--------------------- .nv.constant0._Z7reduce1IdEvPT_S1_j --------------------------
	.section	.nv.constant0._Z7reduce1IdEvPT_S1_j,"a",@progbits
	.sectionflags	@""
	.align	4
.nv.constant0._Z7reduce1IdEvPT_S1_j:
	.zero		916


//--------------------- .nv.constant0._Z7reduce0IdEvPT_S1_j --------------------------
	.section	.nv.constant0._Z7reduce0IdEvPT_S1_j,"a",@progbits
	.sectionflags	@""
	.align	4
.nv.constant0._Z7reduce0IdEvPT_S1_j:
	.zero		916


//--------------------- .nv.constant0._Z7reduce2IfEvPT_S1_j --------------------------
	.section	.nv.constant0._Z7reduce2IfEvPT_S1_j,"a",@progbits
	.sectionflags	@""
	.align	4
.nv.constant0._Z7reduce2IfEvPT_S1_j:
	.zero		916


//--------------------- .nv.constant0._Z7reduce1IfEvPT_S1_j --------------------------
	.section	.nv.constant0._Z7reduce1IfEvPT_S1_j,"a",@progbits
	.sectionflags	@""
	.align	4
.nv.constant0._Z7reduce1IfEvPT_S1_j:
	.zero		916


//--------------------- .nv.constant0._Z7reduce0IfEvPT_S1_j --------------------------
	.section	.nv.constant0._Z7reduce0IfEvPT_S1_j,"a",@progbits
	.sectionflags	@""
	.align	4
.nv.constant0._Z7reduce0IfEvPT_S1_j:
	.zero		916


//--------------------- .nv.constant0._Z7reduce2IiEvPT_S1_j --------------------------
	.section	.nv.constant0._Z7reduce2IiEvPT_S1_j,"a",@progbits
	.sectionflags	@""
	.align	4
.nv.constant0._Z7reduce2IiEvPT_S1_j:
	.zero		916


//--------------------- .nv.constant0._Z7reduce1IiEvPT_S1_j --------------------------
	.section	.nv.constant0._Z7reduce1IiEvPT_S1_j,"a",@progbits
	.sectionflags	@""
	.align	4
.nv.constant0._Z7reduce1IiEvPT_S1_j:
	.zero		916


//--------------------- .nv.constant0._Z7reduce0IiEvPT_S1_j --------------------------
	.section	.nv.constant0._Z7reduce0IiEvPT_S1_j,"a",@progbits
	.sectionflags	@""
	.align	4
.nv.constant0._Z7reduce0IiEvPT_S1_j:
	.zero		916


//--------------------- SYMBOLS --------------------------

	.type		.nv.reservedSmem.offset0,@object
	.size		.nv.reservedSmem.offset0,0x4
	.type		.nv.reservedSmem.cap,@object
	.size		.nv.reservedSmem.cap,0x4
